//
// Generated by NVIDIA NVVM Compiler
//
// Compiler Build ID: CL-36424714
// Cuda compilation tools, release 13.0, V13.0.88
// Based on NVVM 20.0.0
//

.version 9.0
.target sm_100
.address_size 64

	// .globl	candidate0
// _ZZ10candidate0E18PaddedInput_shared has been demoted
// _ZZ10candidate0E13kernel_shared has been demoted

.visible .entry candidate0(
	.param .u64 .ptr .align 1 candidate0_param_0,
	.param .u64 .ptr .align 1 candidate0_param_1,
	.param .u64 .ptr .align 1 candidate0_param_2
)
.maxntid 98
{
	.reg .pred 	%p<52>;
	.reg .b16 	%rs<15>;
	.reg .b32 	%r<192>;
	.reg .b32 	%f<151>;
	.reg .b64 	%rd<96>;
	// demoted variable
	.shared .align 4 .b8 _ZZ10candidate0E18PaddedInput_shared[4608];
	// demoted variable
	.shared .align 4 .b8 _ZZ10candidate0E13kernel_shared[288];
	ld.param.u64 	%rd4, [candidate0_param_0];
	ld.param.u64 	%rd2, [candidate0_param_1];
	ld.param.u64 	%rd3, [candidate0_param_2];
	cvta.to.global.u64 	%rd1, %rd4;
	mov.u32 	%r1, %tid.x;
	setp.gt.u32 	%p1, %r1, 63;
	@%p1 bra 	$L__BB0_38;
	mov.u32 	%r2, %ctaid.x;
	and.b32  	%r3, %r2, 4;
	and.b32  	%r4, %r1, 7;
	or.b32  	%r5, %r3, %r4;
	setp.eq.s32 	%p3, %r5, 0;
	and.b32  	%r6, %r2, 3;
	setp.eq.s32 	%p4, %r6, 0;
	mov.f32 	%f125, 0f00000000;
	or.pred  	%p5, %p4, %p3;
	@%p5 bra 	$L__BB0_3;
	shr.u32 	%r15, %r2, 3;
	mul.lo.s32 	%r16, %r15, 6272;
	shr.u32 	%r17, %r1, 3;
	setp.eq.s32 	%p6, %r3, 0;
	selp.b32 	%r18, 0, 392, %p6;
	mad.lo.s32 	%r19, %r17, 784, %r16;
	mad.lo.s32 	%r20, %r4, 56, %r19;
	mad.lo.s32 	%r21, %r6, 7, %r20;
	add.s32 	%r22, %r21, %r18;
	add.s32 	%r23, %r22, -29;
	mul.wide.s32 	%rd5, %r23, 4;
	add.s64 	%rd6, %rd1, %rd5;
	ld.global.nc.f32 	%f125, [%rd6];
$L__BB0_3:
	mov.u32 	%r24, _ZZ10candidate0E18PaddedInput_shared;
	mad.lo.s32 	%r7, %r1, 72, %r24;
	st.shared.f32 	[%r7], %f125;
	setp.eq.s32 	%p7, %r5, 0;
	mov.f32 	%f126, 0f00000000;
	@%p7 bra 	$L__BB0_5;
	shr.u32 	%r25, %r2, 3;
	mul.lo.s32 	%r26, %r25, 6272;
	shr.u32 	%r27, %r1, 3;
	setp.eq.s32 	%p8, %r3, 0;
	selp.b32 	%r28, 0, 392, %p8;
	mad.lo.s32 	%r29, %r27, 784, %r26;
	mad.lo.s32 	%r30, %r4, 56, %r29;
	mad.lo.s32 	%r31, %r6, 7, %r30;
	add.s32 	%r32, %r31, %r28;
	add.s32 	%r33, %r32, -28;
	mul.wide.s32 	%rd7, %r33, 4;
	add.s64 	%rd8, %rd1, %rd7;
	ld.global.nc.f32 	%f126, [%rd8];
$L__BB0_5:
	setp.eq.s32 	%p9, %r5, 0;
	st.shared.f32 	[%r7+4], %f126;
	mov.f32 	%f127, 0f00000000;
	@%p9 bra 	$L__BB0_7;
	shr.u32 	%r34, %r2, 3;
	mul.lo.s32 	%r35, %r34, 6272;
	shr.u32 	%r36, %r1, 3;
	setp.eq.s32 	%p10, %r3, 0;
	selp.b32 	%r37, 0, 392, %p10;
	mad.lo.s32 	%r38, %r36, 784, %r35;
	mad.lo.s32 	%r39, %r4, 56, %r38;
	mad.lo.s32 	%r40, %r6, 7, %r39;
	add.s32 	%r41, %r40, %r37;
	add.s32 	%r42, %r41, -27;
	mul.wide.s32 	%rd9, %r42, 4;
	add.s64 	%rd10, %rd1, %rd9;
	ld.global.nc.f32 	%f127, [%rd10];
$L__BB0_7:
	setp.eq.s32 	%p11, %r5, 0;
	st.shared.f32 	[%r7+8], %f127;
	mov.f32 	%f128, 0f00000000;
	@%p11 bra 	$L__BB0_9;
	shr.u32 	%r43, %r2, 3;
	mul.lo.s32 	%r44, %r43, 6272;
	shr.u32 	%r45, %r1, 3;
	setp.eq.s32 	%p12, %r3, 0;
	selp.b32 	%r46, 0, 392, %p12;
	mad.lo.s32 	%r47, %r45, 784, %r44;
	mad.lo.s32 	%r48, %r4, 56, %r47;
	mad.lo.s32 	%r49, %r6, 7, %r48;
	add.s32 	%r50, %r49, %r46;
	add.s32 	%r51, %r50, -26;
	mul.wide.s32 	%rd11, %r51, 4;
	add.s64 	%rd12, %rd1, %rd11;
	ld.global.nc.f32 	%f128, [%rd12];
$L__BB0_9:
	setp.eq.s32 	%p13, %r5, 0;
	st.shared.f32 	[%r7+12], %f128;
	mov.f32 	%f129, 0f00000000;
	@%p13 bra 	$L__BB0_11;
	shr.u32 	%r52, %r2, 3;
	mul.lo.s32 	%r53, %r52, 6272;
	shr.u32 	%r54, %r1, 3;
	setp.eq.s32 	%p14, %r3, 0;
	selp.b32 	%r55, 0, 392, %p14;
	mad.lo.s32 	%r56, %r54, 784, %r53;
	mad.lo.s32 	%r57, %r4, 56, %r56;
	mad.lo.s32 	%r58, %r6, 7, %r57;
	add.s32 	%r59, %r58, %r55;
	add.s32 	%r60, %r59, -25;
	mul.wide.s32 	%rd13, %r60, 4;
	add.s64 	%rd14, %rd1, %rd13;
	ld.global.nc.f32 	%f129, [%rd14];
$L__BB0_11:
	setp.eq.s32 	%p15, %r5, 0;
	st.shared.f32 	[%r7+16], %f129;
	mov.f32 	%f130, 0f00000000;
	@%p15 bra 	$L__BB0_13;
	shr.u32 	%r61, %r2, 3;
	mul.lo.s32 	%r62, %r61, 6272;
	shr.u32 	%r63, %r1, 3;
	setp.eq.s32 	%p16, %r3, 0;
	selp.b32 	%r64, 0, 392, %p16;
	mad.lo.s32 	%r65, %r63, 784, %r62;
	mad.lo.s32 	%r66, %r4, 56, %r65;
	mad.lo.s32 	%r67, %r6, 7, %r66;
	add.s32 	%r68, %r67, %r64;
	add.s32 	%r69, %r68, -24;
	mul.wide.s32 	%rd15, %r69, 4;
	add.s64 	%rd16, %rd1, %rd15;
	ld.global.nc.f32 	%f130, [%rd16];
$L__BB0_13:
	setp.eq.s32 	%p17, %r5, 0;
	st.shared.f32 	[%r7+20], %f130;
	mov.f32 	%f131, 0f00000000;
	@%p17 bra 	$L__BB0_15;
	shr.u32 	%r70, %r2, 3;
	mul.lo.s32 	%r71, %r70, 6272;
	shr.u32 	%r72, %r1, 3;
	setp.eq.s32 	%p18, %r3, 0;
	selp.b32 	%r73, 0, 392, %p18;
	mad.lo.s32 	%r74, %r72, 784, %r71;
	mad.lo.s32 	%r75, %r4, 56, %r74;
	mad.lo.s32 	%r76, %r6, 7, %r75;
	add.s32 	%r77, %r76, %r73;
	add.s32 	%r78, %r77, -23;
	mul.wide.s32 	%rd17, %r78, 4;
	add.s64 	%rd18, %rd1, %rd17;
	ld.global.nc.f32 	%f131, [%rd18];
$L__BB0_15:
	setp.eq.s32 	%p19, %r5, 0;
	st.shared.f32 	[%r7+24], %f131;
	mov.f32 	%f132, 0f00000000;
	@%p19 bra 	$L__BB0_17;
	shr.u32 	%r79, %r2, 3;
	mul.lo.s32 	%r80, %r79, 6272;
	shr.u32 	%r81, %r1, 3;
	setp.eq.s32 	%p20, %r3, 0;
	selp.b32 	%r82, 0, 392, %p20;
	mad.lo.s32 	%r83, %r81, 784, %r80;
	mad.lo.s32 	%r84, %r4, 56, %r83;
	mad.lo.s32 	%r85, %r6, 7, %r84;
	add.s32 	%r86, %r85, %r82;
	add.s32 	%r87, %r86, -22;
	mul.wide.s32 	%rd19, %r87, 4;
	add.s64 	%rd20, %rd1, %rd19;
	ld.global.nc.f32 	%f132, [%rd20];
$L__BB0_17:
	setp.eq.s32 	%p21, %r5, 0;
	st.shared.f32 	[%r7+28], %f132;
	setp.eq.s32 	%p22, %r6, 3;
	mov.f32 	%f133, 0f00000000;
	or.pred  	%p23, %p22, %p21;
	@%p23 bra 	$L__BB0_19;
	shr.u32 	%r88, %r2, 3;
	mul.lo.s32 	%r89, %r88, 6272;
	shr.u32 	%r90, %r1, 3;
	setp.eq.s32 	%p24, %r3, 0;
	selp.b32 	%r91, 0, 392, %p24;
	mad.lo.s32 	%r92, %r90, 784, %r89;
	mad.lo.s32 	%r93, %r4, 56, %r92;
	mad.lo.s32 	%r94, %r6, 7, %r93;
	add.s32 	%r95, %r94, %r91;
	add.s32 	%r96, %r95, -21;
	mul.wide.s32 	%rd21, %r96, 4;
	add.s64 	%rd22, %rd1, %rd21;
	ld.global.nc.f32 	%f133, [%rd22];
$L__BB0_19:
	setp.eq.s32 	%p25, %r6, 0;
	st.shared.f32 	[%r7+32], %f133;
	setp.eq.s32 	%p26, %r3, 0;
	selp.b32 	%r97, 0, 14, %p26;
	shl.b32 	%r98, %r4, 1;
	add.s32 	%r8, %r97, %r98;
	setp.gt.u32 	%p27, %r8, 27;
	mov.f32 	%f134, 0f00000000;
	or.pred  	%p28, %p25, %p27;
	@%p28 bra 	$L__BB0_21;
	setp.eq.s32 	%p29, %r3, 0;
	shr.u32 	%r99, %r2, 3;
	mul.lo.s32 	%r100, %r99, 6272;
	shr.u32 	%r101, %r1, 3;
	selp.b32 	%r102, 0, 392, %p29;
	mad.lo.s32 	%r103, %r101, 784, %r100;
	mad.lo.s32 	%r104, %r4, 56, %r103;
	mad.lo.s32 	%r105, %r6, 7, %r104;
	add.s32 	%r106, %r105, %r102;
	add.s32 	%r107, %r106, -1;
	mul.wide.u32 	%rd23, %r107, 4;
	add.s64 	%rd24, %rd1, %rd23;
	ld.global.nc.f32 	%f134, [%rd24];
$L__BB0_21:
	setp.gt.u32 	%p30, %r8, 27;
	st.shared.f32 	[%r7+36], %f134;
	mov.f32 	%f135, 0f00000000;
	@%p30 bra 	$L__BB0_23;
	setp.eq.s32 	%p31, %r3, 0;
	shr.u32 	%r108, %r2, 3;
	shr.u32 	%r109, %r1, 3;
	mul.lo.s32 	%r110, %r109, 784;
	mad.lo.s32 	%r111, %r108, 6272, %r110;
	selp.b32 	%r112, 0, 392, %p31;
	mad.lo.s32 	%r113, %r4, 56, %r111;
	mad.lo.s32 	%r114, %r6, 7, %r113;
	add.s32 	%r115, %r114, %r112;
	mul.wide.u32 	%rd25, %r115, 4;
	add.s64 	%rd26, %rd1, %rd25;
	ld.global.nc.f32 	%f135, [%rd26];
$L__BB0_23:
	setp.gt.u32 	%p32, %r8, 27;
	st.shared.f32 	[%r7+40], %f135;
	mov.f32 	%f136, 0f00000000;
	@%p32 bra 	$L__BB0_25;
	setp.eq.s32 	%p33, %r3, 0;
	shr.u32 	%r116, %r2, 3;
	mul.lo.s32 	%r117, %r116, 6272;
	shr.u32 	%r118, %r1, 3;
	selp.b64 	%rd27, 0, 392, %p33;
	mul.lo.s32 	%r119, %r4, 56;
	mul.lo.s32 	%r120, %r6, 7;
	cvt.u64.u32 	%rd28, %r120;
	cvt.u64.u32 	%rd29, %r119;
	mad.lo.s32 	%r121, %r118, 784, %r117;
	cvt.u64.u32 	%rd30, %r121;
	add.s64 	%rd31, %rd30, %rd29;
	add.s64 	%rd32, %rd31, %rd28;
	add.s64 	%rd33, %rd32, %rd27;
	shl.b64 	%rd34, %rd33, 2;
	add.s64 	%rd35, %rd1, %rd34;
	ld.global.nc.f32 	%f136, [%rd35+4];
$L__BB0_25:
	setp.gt.u32 	%p34, %r8, 27;
	st.shared.f32 	[%r7+44], %f136;
	mov.f32 	%f137, 0f00000000;
	@%p34 bra 	$L__BB0_27;
	setp.eq.s32 	%p35, %r3, 0;
	shr.u32 	%r122, %r2, 3;
	mul.lo.s32 	%r123, %r122, 6272;
	shr.u32 	%r124, %r1, 3;
	selp.b64 	%rd36, 0, 392, %p35;
	mul.lo.s32 	%r125, %r4, 56;
	mul.lo.s32 	%r126, %r6, 7;
	cvt.u64.u32 	%rd37, %r126;
	cvt.u64.u32 	%rd38, %r125;
	mad.lo.s32 	%r127, %r124, 784, %r123;
	cvt.u64.u32 	%rd39, %r127;
	add.s64 	%rd40, %rd39, %rd38;
	add.s64 	%rd41, %rd40, %rd37;
	add.s64 	%rd42, %rd41, %rd36;
	shl.b64 	%rd43, %rd42, 2;
	add.s64 	%rd44, %rd1, %rd43;
	ld.global.nc.f32 	%f137, [%rd44+8];
$L__BB0_27:
	setp.gt.u32 	%p36, %r8, 27;
	st.shared.f32 	[%r7+48], %f137;
	mov.f32 	%f138, 0f00000000;
	@%p36 bra 	$L__BB0_29;
	setp.eq.s32 	%p37, %r3, 0;
	shr.u32 	%r128, %r2, 3;
	mul.lo.s32 	%r129, %r128, 6272;
	shr.u32 	%r130, %r1, 3;
	selp.b64 	%rd45, 0, 392, %p37;
	mul.lo.s32 	%r131, %r4, 56;
	mul.lo.s32 	%r132, %r6, 7;
	cvt.u64.u32 	%rd46, %r132;
	cvt.u64.u32 	%rd47, %r131;
	mad.lo.s32 	%r133, %r130, 784, %r129;
	cvt.u64.u32 	%rd48, %r133;
	add.s64 	%rd49, %rd48, %rd47;
	add.s64 	%rd50, %rd49, %rd46;
	add.s64 	%rd51, %rd50, %rd45;
	shl.b64 	%rd52, %rd51, 2;
	add.s64 	%rd53, %rd1, %rd52;
	ld.global.nc.f32 	%f138, [%rd53+12];
$L__BB0_29:
	setp.gt.u32 	%p38, %r8, 27;
	st.shared.f32 	[%r7+52], %f138;
	mov.f32 	%f139, 0f00000000;
	@%p38 bra 	$L__BB0_31;
	setp.eq.s32 	%p39, %r3, 0;
	shr.u32 	%r134, %r2, 3;
	mul.lo.s32 	%r135, %r134, 6272;
	shr.u32 	%r136, %r1, 3;
	selp.b64 	%rd54, 0, 392, %p39;
	mul.lo.s32 	%r137, %r4, 56;
	mul.lo.s32 	%r138, %r6, 7;
	cvt.u64.u32 	%rd55, %r138;
	cvt.u64.u32 	%rd56, %r137;
	mad.lo.s32 	%r139, %r136, 784, %r135;
	cvt.u64.u32 	%rd57, %r139;
	add.s64 	%rd58, %rd57, %rd56;
	add.s64 	%rd59, %rd58, %rd55;
	add.s64 	%rd60, %rd59, %rd54;
	shl.b64 	%rd61, %rd60, 2;
	add.s64 	%rd62, %rd1, %rd61;
	ld.global.nc.f32 	%f139, [%rd62+16];
$L__BB0_31:
	setp.gt.u32 	%p40, %r8, 27;
	st.shared.f32 	[%r7+56], %f139;
	mov.f32 	%f140, 0f00000000;
	@%p40 bra 	$L__BB0_33;
	setp.eq.s32 	%p41, %r3, 0;
	shr.u32 	%r140, %r2, 3;
	mul.lo.s32 	%r141, %r140, 6272;
	shr.u32 	%r142, %r1, 3;
	selp.b64 	%rd63, 0, 392, %p41;
	mul.lo.s32 	%r143, %r4, 56;
	mul.lo.s32 	%r144, %r6, 7;
	cvt.u64.u32 	%rd64, %r144;
	cvt.u64.u32 	%rd65, %r143;
	mad.lo.s32 	%r145, %r142, 784, %r141;
	cvt.u64.u32 	%rd66, %r145;
	add.s64 	%rd67, %rd66, %rd65;
	add.s64 	%rd68, %rd67, %rd64;
	add.s64 	%rd69, %rd68, %rd63;
	shl.b64 	%rd70, %rd69, 2;
	add.s64 	%rd71, %rd1, %rd70;
	ld.global.nc.f32 	%f140, [%rd71+20];
$L__BB0_33:
	setp.gt.u32 	%p42, %r8, 27;
	st.shared.f32 	[%r7+60], %f140;
	mov.f32 	%f141, 0f00000000;
	@%p42 bra 	$L__BB0_35;
	setp.eq.s32 	%p43, %r3, 0;
	shr.u32 	%r146, %r2, 3;
	mul.lo.s32 	%r147, %r146, 6272;
	shr.u32 	%r148, %r1, 3;
	selp.b64 	%rd72, 0, 392, %p43;
	mul.lo.s32 	%r149, %r4, 56;
	mul.lo.s32 	%r150, %r6, 7;
	cvt.u64.u32 	%rd73, %r150;
	cvt.u64.u32 	%rd74, %r149;
	mad.lo.s32 	%r151, %r148, 784, %r147;
	cvt.u64.u32 	%rd75, %r151;
	add.s64 	%rd76, %rd75, %rd74;
	add.s64 	%rd77, %rd76, %rd73;
	add.s64 	%rd78, %rd77, %rd72;
	shl.b64 	%rd79, %rd78, 2;
	add.s64 	%rd80, %rd1, %rd79;
	ld.global.nc.f32 	%f141, [%rd80+24];
$L__BB0_35:
	setp.gt.u32 	%p44, %r8, 27;
	setp.eq.s32 	%p45, %r6, 3;
	st.shared.f32 	[%r7+64], %f141;
	mov.f32 	%f142, 0f00000000;
	or.pred  	%p46, %p45, %p44;
	@%p46 bra 	$L__BB0_37;
	setp.eq.s32 	%p47, %r3, 0;
	shr.u32 	%r152, %r2, 3;
	mul.lo.s32 	%r153, %r152, 6272;
	shr.u32 	%r154, %r1, 3;
	selp.b64 	%rd81, 0, 392, %p47;
	mul.lo.s32 	%r155, %r4, 56;
	mul.lo.s32 	%r156, %r6, 7;
	cvt.u64.u32 	%rd82, %r156;
	cvt.u64.u32 	%rd83, %r155;
	mad.lo.s32 	%r157, %r154, 784, %r153;
	cvt.u64.u32 	%rd84, %r157;
	add.s64 	%rd85, %rd84, %rd83;
	add.s64 	%rd86, %rd85, %rd82;
	add.s64 	%rd87, %rd86, %rd81;
	shl.b64 	%rd88, %rd87, 2;
	add.s64 	%rd89, %rd1, %rd88;
	ld.global.nc.f32 	%f142, [%rd89+28];
$L__BB0_37:
	st.shared.f32 	[%r7+68], %f142;
	bra.uni 	$L__BB0_39;
$L__BB0_38:
	setp.gt.u32 	%p2, %r1, 71;
	@%p2 bra 	$L__BB0_40;
$L__BB0_39:
	mov.u32 	%r158, %ctaid.x;
	shr.u32 	%r159, %r158, 3;
	mad.lo.s32 	%r160, %r159, 72, %r1;
	cvta.to.global.u64 	%rd90, %rd2;
	mul.wide.u32 	%rd91, %r160, 4;
	add.s64 	%rd92, %rd90, %rd91;
	ld.global.nc.f32 	%f71, [%rd92];
	shl.b32 	%r161, %r1, 2;
	mov.u32 	%r162, _ZZ10candidate0E13kernel_shared;
	add.s32 	%r163, %r162, %r161;
	st.shared.f32 	[%r163], %f71;
$L__BB0_40:
	bar.sync 	0;
	setp.gt.u32 	%p48, %r1, 48;
	selp.b32 	%r165, 576, 0, %p48;
	add.s32 	%r166, %r1, 207;
	setp.lt.u32 	%p49, %r1, 49;
	selp.b32 	%r167, %r1, %r166, %p49;
	cvt.u16.u32 	%rs1, %r167;
	and.b16  	%rs2, %rs1, 255;
	mul.lo.s16 	%rs3, %rs2, 37;
	shr.u16 	%rs4, %rs3, 8;
	sub.s16 	%rs5, %rs1, %rs4;
	and.b16  	%rs6, %rs5, 254;
	shr.u16 	%rs7, %rs6, 1;
	add.s16 	%rs8, %rs7, %rs4;
	shr.u16 	%rs9, %rs8, 2;
	cvt.u32.u16 	%r9, %rs9;
	mul.wide.u16 	%r168, %rs9, 18;
	cvt.u16.u32 	%rs10, %r1;
	mul.lo.s16 	%rs11, %rs10, 147;
	shr.u16 	%rs12, %rs11, 10;
	mul.lo.s16 	%rs13, %rs12, 7;
	sub.s16 	%rs14, %rs10, %rs13;
	cvt.u32.u16 	%r169, %rs14;
	and.b32  	%r10, %r169, 255;
	or.b32  	%r170, %r165, %r10;
	add.s32 	%r171, %r170, %r168;
	selp.b32 	%r172, 144, 0, %p48;
	shl.b32 	%r173, %r171, 2;
	mov.u32 	%r174, _ZZ10candidate0E18PaddedInput_shared;
	add.s32 	%r11, %r174, %r173;
	mov.u32 	%r175, _ZZ10candidate0E13kernel_shared;
	add.s32 	%r176, %r172, %r175;
	add.s32 	%r12, %r176, 72;
	mov.f32 	%f143, 0f00000000;
	mov.b32 	%r191, 1152;
	mov.f32 	%f144, %f143;
	mov.f32 	%f145, %f143;
	mov.f32 	%f146, %f143;
	mov.f32 	%f147, %f143;
	mov.f32 	%f148, %f143;
	mov.f32 	%f149, %f143;
	mov.f32 	%f150, %f143;
$L__BB0_41:
	add.s32 	%r177, %r11, %r191;
	ld.shared.f32 	%f73, [%r177+-1152];
	add.s32 	%r178, %r12, %r191;
	ld.shared.f32 	%f74, [%r178+-1224];
	fma.rn.f32 	%f75, %f73, %f74, %f150;
	ld.shared.f32 	%f76, [%r177+-576];
	ld.shared.f32 	%f77, [%r178+-1188];
	fma.rn.f32 	%f78, %f76, %f77, %f149;
	ld.shared.f32 	%f79, [%r177+-1116];
	ld.shared.f32 	%f80, [%r178+-1212];
	fma.rn.f32 	%f81, %f79, %f80, %f75;
	ld.shared.f32 	%f82, [%r177+-540];
	ld.shared.f32 	%f83, [%r178+-1176];
	fma.rn.f32 	%f84, %f82, %f83, %f78;
	ld.shared.f32 	%f85, [%r177+-1080];
	ld.shared.f32 	%f86, [%r178+-1200];
	fma.rn.f32 	%f150, %f85, %f86, %f81;
	ld.shared.f32 	%f87, [%r177+-504];
	ld.shared.f32 	%f88, [%r178+-1164];
	fma.rn.f32 	%f149, %f87, %f88, %f84;
	fma.rn.f32 	%f89, %f79, %f74, %f148;
	fma.rn.f32 	%f90, %f82, %f77, %f147;
	fma.rn.f32 	%f91, %f85, %f80, %f89;
	fma.rn.f32 	%f92, %f87, %f83, %f90;
	ld.shared.f32 	%f93, [%r177+-1044];
	fma.rn.f32 	%f148, %f93, %f86, %f91;
	ld.shared.f32 	%f94, [%r177+-468];
	fma.rn.f32 	%f147, %f94, %f88, %f92;
	ld.shared.f32 	%f95, [%r177];
	ld.shared.f32 	%f96, [%r178+-1152];
	fma.rn.f32 	%f97, %f95, %f96, %f146;
	ld.shared.f32 	%f98, [%r177+576];
	ld.shared.f32 	%f99, [%r178+-1116];
	fma.rn.f32 	%f100, %f98, %f99, %f145;
	ld.shared.f32 	%f101, [%r177+36];
	ld.shared.f32 	%f102, [%r178+-1140];
	fma.rn.f32 	%f103, %f101, %f102, %f97;
	ld.shared.f32 	%f104, [%r177+612];
	ld.shared.f32 	%f105, [%r178+-1104];
	fma.rn.f32 	%f106, %f104, %f105, %f100;
	ld.shared.f32 	%f107, [%r177+72];
	ld.shared.f32 	%f108, [%r178+-1128];
	fma.rn.f32 	%f146, %f107, %f108, %f103;
	ld.shared.f32 	%f109, [%r177+648];
	ld.shared.f32 	%f110, [%r178+-1092];
	fma.rn.f32 	%f145, %f109, %f110, %f106;
	fma.rn.f32 	%f111, %f101, %f96, %f144;
	fma.rn.f32 	%f112, %f104, %f99, %f143;
	fma.rn.f32 	%f113, %f107, %f102, %f111;
	fma.rn.f32 	%f114, %f109, %f105, %f112;
	ld.shared.f32 	%f115, [%r177+108];
	fma.rn.f32 	%f144, %f115, %f108, %f113;
	ld.shared.f32 	%f116, [%r177+684];
	fma.rn.f32 	%f143, %f116, %f110, %f114;
	add.s32 	%r191, %r191, 4;
	setp.ne.s32 	%p50, %r191, 1164;
	@%p50 bra 	$L__BB0_41;
	setp.gt.u32 	%p51, %r1, 48;
	cvta.to.global.u64 	%rd93, %rd3;
	mov.u32 	%r179, %ctaid.x;
	shr.u32 	%r180, %r179, 3;
	selp.b32 	%r181, 3136, 0, %p51;
	shl.b32 	%r182, %r179, 29;
	shr.s32 	%r183, %r182, 31;
	and.b32  	%r184, %r183, 392;
	and.b32  	%r185, %r179, 3;
	add.s32 	%r186, %r181, %r10;
	mad.lo.s32 	%r187, %r180, 6272, %r186;
	mad.lo.s32 	%r188, %r185, 7, %r187;
	add.s32 	%r189, %r188, %r184;
	mad.lo.s32 	%r190, %r9, 56, %r189;
	max.f32 	%f117, %f150, 0f00000000;
	mul.wide.u32 	%rd94, %r190, 4;
	add.s64 	%rd95, %rd93, %rd94;
	st.global.f32 	[%rd95], %f117;
	max.f32 	%f118, %f148, 0f00000000;
	st.global.f32 	[%rd95+112], %f118;
	max.f32 	%f119, %f149, 0f00000000;
	st.global.f32 	[%rd95+3136], %f119;
	max.f32 	%f120, %f147, 0f00000000;
	st.global.f32 	[%rd95+3248], %f120;
	max.f32 	%f121, %f146, 0f00000000;
	st.global.f32 	[%rd95+6272], %f121;
	max.f32 	%f122, %f144, 0f00000000;
	st.global.f32 	[%rd95+6384], %f122;
	max.f32 	%f123, %f145, 0f00000000;
	st.global.f32 	[%rd95+9408], %f123;
	max.f32 	%f124, %f143, 0f00000000;
	st.global.f32 	[%rd95+9520], %f124;
	ret;

}


// ===== COMPILED SASS (sm_100) =====

	.target	sm_100

	.elftype	@"ET_EXEC"


//--------------------- .note.nv.tkinfo           --------------------------
	.section	.note.nv.tkinfo,"",@"SHT_NOTE"
	.sectionflags	@"SHF_NOTE_NV_TKINFO"
	.tkinfo
        /*0018*/ 	.word	0x00000002
        /*0030*/ 	.string	""
        /*0030*/ 	.string	"ptxas"
        /*0030*/ 	.string	"Cuda compilation tools, release 13.0, V13.0.88"
        /*0030*/ 	.string	"Build cuda_13.0.r13.0/compiler.36424714_0"
        /*0030*/ 	.string	"-arch sm_100 -m 64 "



//--------------------- .note.nv.cuinfo           --------------------------
	.section	.note.nv.cuinfo,"",@"SHT_NOTE"
	.sectionflags	@"SHF_NOTE_NV_CUINFO"
        /*0018*/ 	.short	0x0002
        /*001a*/ 	.short	0x0064
        /*001c*/ 	.short	0x0082
	.zero		2


//--------------------- .nv.info                  --------------------------
	.section	.nv.info,"",@"SHT_CUDA_INFO"
	.align	4


	//----- nvinfo : EIATTR_REGCOUNT
	.align		4
        /*0000*/ 	.byte	0x04, 0x2f
        /*0002*/ 	.short	(.L_1 - .L_0)
	.align		4
.L_0:
        /*0004*/ 	.word	index@(candidate0)
        /*0008*/ 	.word	0x0000002b


	//----- nvinfo : EIATTR_FRAME_SIZE
	.align		4
.L_1:
        /*000c*/ 	.byte	0x04, 0x11
        /*000e*/ 	.short	(.L_3 - .L_2)
	.align		4
.L_2:
        /*0010*/ 	.word	index@(candidate0)
        /*0014*/ 	.word	0x00000000


	//----- nvinfo : EIATTR_MIN_STACK_SIZE
	.align		4
.L_3:
        /*0018*/ 	.byte	0x04, 0x12
        /*001a*/ 	.short	(.L_5 - .L_4)
	.align		4
.L_4:
        /*001c*/ 	.word	index@(candidate0)
        /*0020*/ 	.word	0x00000000
.L_5:


//--------------------- .nv.compat                --------------------------
	.section	.nv.compat,"",@"SHT_CUDA_COMPAT_INFO"
	.align	4
        /*0000*/ 	.byte	0x02, 0x09, 0x00, 0x00, 0x02, 0x02, 0x01, 0x00, 0x02, 0x05, 0x05, 0x00, 0x03, 0x07, 0x01, 0x01
        /*0010*/ 	.byte	0x02, 0x03, 0x00, 0x00, 0x02, 0x06, 0x01, 0x00, 0x04, 0x0b, 0x08, 0x00, 0x09, 0x00, 0x00, 0x00
        /*0020*/ 	.byte	0x00, 0x00, 0x00, 0x00


//--------------------- .nv.info.candidate0       --------------------------
	.section	.nv.info.candidate0,"",@"SHT_CUDA_INFO"
	.sectionflags	@""
	.align	4


	//----- nvinfo : EIATTR_CUDA_API_VERSION
	.align		4
        /*0000*/ 	.byte	0x04, 0x37
        /*0002*/ 	.short	(.L_7 - .L_6)
.L_6:
        /*0004*/ 	.word	0x00000082


	//----- nvinfo : EIATTR_KPARAM_INFO
	.align		4
.L_7:
        /*0008*/ 	.byte	0x04, 0x17
        /*000a*/ 	.short	(.L_9 - .L_8)
.L_8:
        /*000c*/ 	.word	0x00000000
        /*0010*/ 	.short	0x0002
        /*0012*/ 	.short	0x0010
        /*0014*/ 	.byte	0x00, 0xf5, 0x21, 0x00


	//----- nvinfo : EIATTR_KPARAM_INFO
	.align		4
.L_9:
        /*0018*/ 	.byte	0x04, 0x17
        /*001a*/ 	.short	(.L_11 - .L_10)
.L_10:
        /*001c*/ 	.word	0x00000000
        /*0020*/ 	.short	0x0001
        /*0022*/ 	.short	0x0008
        /*0024*/ 	.byte	0x00, 0xf5, 0x21, 0x00


	//----- nvinfo : EIATTR_KPARAM_INFO
	.align		4
.L_11:
        /*0028*/ 	.byte	0x04, 0x17
        /*002a*/ 	.short	(.L_13 - .L_12)
.L_12:
        /*002c*/ 	.word	0x00000000
        /*0030*/ 	.short	0x0000
        /*0032*/ 	.short	0x0000
        /*0034*/ 	.byte	0x00, 0xf5, 0x21, 0x00


	//----- nvinfo : EIATTR_SPARSE_MMA_MASK
	.align		4
.L_13:
        /*0038*/ 	.byte	0x03, 0x50
        /*003a*/ 	.short	0x0000


	//----- nvinfo : EIATTR_MAXREG_COUNT
	.align		4
        /*003c*/ 	.byte	0x03, 0x1b
        /*003e*/ 	.short	0x00ff


	//----- nvinfo : EIATTR_NUM_BARRIERS
	.align		4
        /*0040*/ 	.byte	0x02, 0x4c
        /*0042*/ 	.byte	0x01
	.zero		1


	//----- nvinfo : EIATTR_MERCURY_ISA_VERSION
	.align		4
        /*0044*/ 	.byte	0x03, 0x5f
        /*0046*/ 	.short	0x0101


	//----- nvinfo : EIATTR_VRC_CTA_INIT_COUNT
	.align		4
        /*0048*/ 	.byte	0x02, 0x4a
	.zero		1
	.zero		1


	//----- nvinfo : EIATTR_EXIT_INSTR_OFFSETS
	.align		4
        /*004c*/ 	.byte	0x04, 0x1c
        /*004e*/ 	.short	(.L_15 - .L_14)


	//   ....[0]....
.L_14:
        /*0050*/ 	.word	0x000020b0


	//----- nvinfo : EIATTR_MAX_THREADS
	.align		4
.L_15:
        /*0054*/ 	.byte	0x04, 0x05
        /*0056*/ 	.short	(.L_17 - .L_16)
.L_16:
        /*0058*/ 	.word	0x00000062
        /*005c*/ 	.word	0x00000001
        /*0060*/ 	.word	0x00000001


	//----- nvinfo : EIATTR_CRS_STACK_SIZE
	.align		4
.L_17:
        /*0064*/ 	.byte	0x04, 0x1e
        /*0066*/ 	.short	(.L_19 - .L_18)
.L_18:
        /*0068*/ 	.word	0x00000000


	//----- nvinfo : EIATTR_CBANK_PARAM_SIZE
	.align		4
.L_19:
        /*006c*/ 	.byte	0x03, 0x19
        /*006e*/ 	.short	0x0018


	//----- nvinfo : EIATTR_PARAM_CBANK
	.align		4
        /*0070*/ 	.byte	0x04, 0x0a
        /*0072*/ 	.short	(.L_21 - .L_20)
	.align		4
.L_20:
        /*0074*/ 	.word	index@(.nv.constant0.candidate0)
        /*0078*/ 	.short	0x0380
        /*007a*/ 	.short	0x0018


	//----- nvinfo : EIATTR_SW_WAR
	.align		4
.L_21:
        /*007c*/ 	.byte	0x04, 0x36
        /*007e*/ 	.short	(.L_23 - .L_22)
.L_22:
        /*0080*/ 	.word	0x00000008
.L_23:


//--------------------- .nv.callgraph             --------------------------
	.section	.nv.callgraph,"",@"SHT_CUDA_CALLGRAPH"
	.align	4
	.sectionentsize	8
	.align		4
        /*0000*/ 	.word	0x00000000
	.align		4
        /*0004*/ 	.word	0xffffffff
	.align		4
        /*0008*/ 	.word	0x00000000
	.align		4
        /*000c*/ 	.word	0xfffffffe
	.align		4
        /*0010*/ 	.word	0x00000000
	.align		4
        /*0014*/ 	.word	0xfffffffd
	.align		4
        /*0018*/ 	.word	0x00000000
	.align		4
        /*001c*/ 	.word	0xfffffffc


//--------------------- .text.candidate0          --------------------------
	.section	.text.candidate0,"ax",@progbits
	.align	128
        .global         candidate0
        .type           candidate0,@function
        .size           candidate0,(.L_x_6 - candidate0)
        .other          candidate0,@"STO_CUDA_ENTRY STV_DEFAULT"
candidate0:
.text.candidate0:
[----:B------:R-:W-:Y:S01]  /*0000*/  LDC R1, c[0x0][0x37c] ;  /* 0x0000df00ff017b82 */ /* 0x000fe20000000800 */
[----:B------:R-:W0:Y:S01]  /*0010*/  S2R R0, SR_TID.X ;  /* 0x0000000000007919 */ /* 0x000e220000002100 */
[----:B------:R-:W-:Y:S01]  /*0020*/  BSSY.RECONVERGENT B0, `(.L_x_0) ;  /* 0x0000144000007945 */ /* 0x000fe20003800200 */
[----:B------:R-:W1:Y:S03]  /*0030*/  LDCU.64 UR8, c[0x0][0x358] ;  /* 0x00006b00ff0877ac */ /* 0x000e660008000a00 */
[----:B------:R-:W-:Y:S01]  /*0040*/  BSSY.RELIABLE B1, `(.L_x_1) ;  /* 0x0000135000017945 */ /* 0x000fe20003800100 */
[----:B0-----:R-:W-:-:S13]  /*0050*/  ISETP.GT.U32.AND P0, PT, R0, 0x3f, PT ;  /* 0x0000003f0000780c */ /* 0x001fda0003f04070 */
[----:B-1----:R-:W-:Y:S05]  /*0060*/  @P0 BRA `(.L_x_2) ;  /* 0x0000001000bc0947 */ /* 0x002fea0003800000 */
[----:B------:R-:W0:Y:S01]  /*0070*/  S2R R6, SR_CTAID.X ;  /* 0x0000000000067919 */ /* 0x000e220000002500 */
[----:B------:R-:W-:-:S04]  /*0080*/  LOP3.LUT R4, R0, 0x7, RZ, 0xc0, !PT ;  /* 0x0000000700047812 */ /* 0x000fc800078ec0ff */
[----:B------:R-:W-:Y:S02]  /*0090*/  LEA R14, R4, 0xe, 0x1 ;  /* 0x0000000e040e7811 */ /* 0x000fe400078e08ff */
[C---:B0-----:R-:W-:Y:S02]  /*00a0*/  LOP3.LUT R7, R6.reuse, 0x4, RZ, 0xc0, !PT ;  /* 0x0000000406077812 */ /* 0x041fe400078ec0ff */
[----:B------:R-:W-:Y:S02]  /*00b0*/  LOP3.LUT P0, R5, R6, 0x3, RZ, 0xc0, !PT ;  /* 0x0000000306057812 */ /* 0x000fe4000780c0ff */
[C---:B------:R-:W-:Y:S02]  /*00c0*/  LOP3.LUT P1, R2, R7.reuse, RZ, R4, 0xfa, !PT ;  /* 0x000000ff07027212 */ /* 0x040fe4000782fa04 */
[----:B------:R-:W-:Y:S02]  /*00d0*/  ISETP.NE.AND P2, PT, R7, RZ, PT ;  /* 0x000000ff0700720c */ /* 0x000fe40003f45270 */
[----:B------:R-:W-:-:S02]  /*00e0*/  PLOP3.LUT P1, PT, P0, P1, PT, 0x2f, 0xf2 ;  /* 0x0000000000f2781c */ /* 0x000fc40000722577 */
[----:B------:R-:W-:Y:S02]  /*00f0*/  ISETP.NE.AND P5, PT, R2, RZ, PT ;  /* 0x000000ff0200720c */ /* 0x000fe40003fa5270 */
[----:B------:R-:W-:Y:S02]  /*0100*/  SHF.L.U32 R2, R4, 0x1, RZ ;  /* 0x0000000104027819 */ /* 0x000fe400000006ff */
[C---:B------:R-:W-:Y:S02]  /*0110*/  ISETP.NE.OR P3, PT, R7.reuse, RZ, !P5 ;  /* 0x000000ff0700720c */ /* 0x040fe40006f65670 */
[C---:B------:R-:W-:Y:S02]  /*0120*/  ISETP.NE.OR P0, PT, R7.reuse, RZ, P1 ;  /* 0x000000ff0700720c */ /* 0x040fe40000f05670 */
[----:B------:R-:W-:Y:S01]  /*0130*/  ISETP.NE.OR P6, PT, R7, RZ, !P5 ;  /* 0x000000ff0700720c */ /* 0x000fe20006fc5670 */
[----:B------:R-:W-:Y:S01]  /*0140*/  @!P2 IMAD.MOV R14, RZ, RZ, R2 ;  /* 0x000000ffff0ea224 */ /* 0x000fe200078e0202 */
[----:B------:R-:W-:-:S02]  /*0150*/  ISETP.EQ.OR P4, PT, R5, 0x3, !P5 ;  /* 0x000000030500780c */ /* 0x000fc40006f82670 */
[----:B------:R-:W-:Y:S01]  /*0160*/  @!P1 SHF.R.U32.HI R2, RZ, 0x3, R6 ;  /* 0x00000003ff029819 */ /* 0x000fe20000011606 */
[----:B------:R-:W0:Y:S01]  /*0170*/  @P5 LDC.64 R26, c[0x0][0x380] ;  /* 0x0000e000ff1a5b82 */ /* 0x000e220000000a00 */
[----:B------:R-:W-:Y:S02]  /*0180*/  @!P1 SHF.R.U32.HI R3, RZ, 0x3, R0 ;  /* 0x00000003ff039819 */ /* 0x000fe40000011600 */
[----:B------:R-:W-:Y:S02]  /*0190*/  @P5 SHF.R.U32.HI R8, RZ, 0x3, R6 ;  /* 0x00000003ff085819 */ /* 0x000fe40000011606 */
[----:B------:R-:W-:Y:S02]  /*01a0*/  @P5 SHF.R.U32.HI R9, RZ, 0x3, R0 ;  /* 0x00000003ff095819 */ /* 0x000fe40000011600 */
[----:B------:R-:W-:Y:S02]  /*01b0*/  @!P1 LEA R3, R2, R3, 0x3 ;  /* 0x0000000302039211 */ /* 0x000fe400078e18ff */
[----:B------:R-:W-:Y:S01]  /*01c0*/  @P5 SHF.R.U32.HI R10, RZ, 0x3, R6 ;  /* 0x00000003ff0a5819 */ /* 0x000fe20000011606 */
[----:B------:R-:W-:Y:S01]  /*01d0*/  @P5 IMAD R9, R8, 0x8, R9 ;  /* 0x0000000808095824 */ /* 0x000fe200078e0209 */
[----:B------:R-:W-:Y:S01]  /*01e0*/  @P5 SHF.R.U32.HI R11, RZ, 0x3, R0 ;  /* 0x00000003ff0b5819 */ /* 0x000fe20000011600 */
[----:B------:R-:W-:Y:S01]  /*01f0*/  @!P1 IMAD R2, R3, 0xe, R4 ;  /* 0x0000000e03029824 */ /* 0x000fe200078e0204 */
[----:B------:R-:W-:Y:S01]  /*0200*/  @P5 SHF.R.U32.HI R3, RZ, 0x3, R6 ;  /* 0x00000003ff035819 */ /* 0x000fe20000011606 */
[----:B------:R-:W-:Y:S01]  /*0210*/  @P5 IMAD R8, R9, 0xe, R4 ;  /* 0x0000000e09085824 */ /* 0x000fe200078e0204 */
[----:B------:R-:W-:-:S02]  /*0220*/  @P5 LEA R11, R10, R11, 0x3 ;  /* 0x0000000b0a0b5211 */ /* 0x000fc400078e18ff */
[----:B------:R-:W-:Y:S01]  /*0230*/  @P5 SHF.R.U32.HI R10, RZ, 0x3, R0 ;  /* 0x00000003ff0a5819 */ /* 0x000fe20000011600 */
[----:B------:R-:W-:Y:S01]  /*0240*/  @P5 IMAD R8, R8, 0x8, R5 ;  /* 0x0000000808085824 */ /* 0x000fe200078e0205 */
[----:B------:R-:W-:Y:S02]  /*0250*/  @!P1 LEA R2, R2, R5, 0x3 ;  /* 0x0000000502029211 */ /* 0x000fe400078e18ff */
[----:B------:R-:W-:Y:S01]  /*0260*/  @P5 SHF.R.U32.HI R12, RZ, 0x3, R6 ;  /* 0x00000003ff0c5819 */ /* 0x000fe20000011606 */
[----:B------:R-:W-:Y:S01]  /*0270*/  @P5 IMAD R8, R8, 0x7, RZ ;  /* 0x0000000708085824 */ /* 0x000fe200078e02ff */
[--C-:B------:R-:W-:Y:S02]  /*0280*/  @P5 SHF.R.U32.HI R13, RZ, 0x3, R0.reuse ;  /* 0x00000003ff0d5819 */ /* 0x100fe40000011600 */
[----:B------:R-:W-:Y:S01]  /*0290*/  @P5 LEA R9, R3, R10, 0x3 ;  /* 0x0000000a03095211 */ /* 0x000fe200078e18ff */
[----:B------:R-:W-:Y:S01]  /*02a0*/  @!P1 IMAD R3, R2, 0x7, RZ ;  /* 0x0000000702039824 */ /* 0x000fe200078e02ff */
[--C-:B------:R-:W-:Y:S01]  /*02b0*/  @P5 SHF.R.U32.HI R15, RZ, 0x3, R0.reuse ;  /* 0x00000003ff0f5819 */ /* 0x100fe20000011600 */
[----:B------:R-:W-:Y:S01]  /*02c0*/  @P5 IMAD R13, R12, 0x8, R13 ;  /* 0x000000080c0d5824 */ /* 0x000fe200078e020d */
[----:B------:R-:W-:Y:S01]  /*02d0*/  @P5 SHF.R.U32.HI R17, RZ, 0x3, R0 ;  /* 0x00000003ff115819 */ /* 0x000fe20000011600 */
[----:B------:R-:W-:Y:S01]  /*02e0*/  @P5 VIADD R10, R8, 0x188 ;  /* 0x00000188080a5836 */ /* 0x000fe20000000000 */
[----:B------:R-:W-:Y:S01]  /*02f0*/  @!P1 IADD3 R2, PT, PT, R3, 0x188, RZ ;  /* 0x0000018803029810 */ /* 0x000fe20007ffe0ff */
[C---:B------:R-:W-:Y:S01]  /*0300*/  @P5 IMAD R15, R12.reuse, 0x8, R15 ;  /* 0x000000080c0f5824 */ /* 0x040fe200078e020f */
[----:B------:R-:W-:Y:S01]  /*0310*/  @P5 LEA R17, R12, R17, 0x3 ;  /* 0x000000110c115211 */ /* 0x000fe200078e18ff */
[----:B------:R-:W-:Y:S01]  /*0320*/  @!P0 IMAD.MOV R2, RZ, RZ, R3 ;  /* 0x000000ffff028224 */ /* 0x000fe200078e0203 */
[----:B------:R-:W-:Y:S01]  /*0330*/  @!P3 IADD3 R10, PT, PT, R8, RZ, RZ ;  /* 0x000000ff080ab210 */ /* 0x000fe20007ffe0ff */
[--C-:B------:R-:W-:Y:S01]  /*0340*/  @P5 IMAD R8, R11, 0xe, R4.reuse ;  /* 0x0000000e0b085824 */ /* 0x100fe200078e0204 */
[----:B------:R-:W-:Y:S01]  /*0350*/  ISETP.NE.OR P0, PT, R7, RZ, !P5 ;  /* 0x000000ff0700720c */ /* 0x000fe20006f05670 */
[--C-:B------:R-:W-:Y:S01]  /*0360*/  @P5 IMAD R12, R13, 0xe, R4.reuse ;  /* 0x0000000e0d0c5824 */ /* 0x100fe200078e0204 */
[----:B------:R-:W-:Y:S01]  /*0370*/  ISETP.NE.OR P3, PT, R7, RZ, !P5 ;  /* 0x000000ff0700720c */ /* 0x000fe20006f65670 */
[----:B------:R-:W-:Y:S01]  /*0380*/  @P5 IMAD R16, R9, 0xe, R4 ;  /* 0x0000000e09105824 */ /* 0x000fe200078e0204 */
[----:B------:R-:W-:Y:S01]  /*0390*/  @P5 SHF.R.U32.HI R3, RZ, 0x3, R6 ;  /* 0x00000003ff035819 */ /* 0x000fe20000011606 */
[--C-:B------:R-:W-:Y:S01]  /*03a0*/  @P5 IMAD R8, R8, 0x8, R5.reuse ;  /* 0x0000000808085824 */ /* 0x100fe200078e0205 */
[-C--:B------:R-:W-:Y:S01]  /*03b0*/  @P5 LEA R12, R12, R5.reuse, 0x3 ;  /* 0x000000050c0c5211 */ /* 0x080fe200078e18ff */
[--C-:B------:R-:W-:Y:S01]  /*03c0*/  @P5 IMAD R16, R16, 0x8, R5.reuse ;  /* 0x0000000810105824 */ /* 0x100fe200078e0205 */
[----:B------:R-:W-:Y:S01]  /*03d0*/  @P5 SHF.R.U32.HI R18, RZ, 0x3, R0 ;  /* 0x00000003ff125819 */ /* 0x000fe20000011600 */
[----:B------:R-:W-:Y:S01]  /*03e0*/  @P5 IMAD R8, R8, 0x7, RZ ;  /* 0x0000000708085824 */ /* 0x000fe200078e02ff */
[----:B------:R-:W-:Y:S01]  /*03f0*/  @!P4 SHF.R.U32.HI R9, RZ, 0x3, R6 ;  /* 0x00000003ff09c819 */ /* 0x000fe20000011606 */
[----:B------:R-:W-:Y:S01]  /*0400*/  @P5 IMAD R12, R12, 0x7, RZ ;  /* 0x000000070c0c5824 */ /* 0x000fe200078e02ff */
[----:B------:R-:W-:Y:S01]  /*0410*/  @P5 LEA R3, R3, R18, 0x3 ;  /* 0x0000001203035211 */ /* 0x000fe200078e18ff */
[----:B------:R-:W-:Y:S01]  /*0420*/  @P5 IMAD R16, R16, 0x7, RZ ;  /* 0x0000000710105824 */ /* 0x000fe200078e02ff */
[----:B------:R-:W-:Y:S01]  /*0430*/  @P5 IADD3 R23, PT, PT, R8, 0x188, RZ ;  /* 0x0000018808175810 */ /* 0x000fe20007ffe0ff */
[C---:B------:R-:W-:Y:S01]  /*0440*/  @P5 VIADD R22, R12.reuse, 0x188 ;  /* 0x000001880c165836 */ /* 0x040fe20000000000 */
[----:B------:R-:W-:Y:S01]  /*0450*/  @!P3 IADD3 R22, PT, PT, R12, RZ, RZ ;  /* 0x000000ff0c16b210 */ /* 0x000fe20007ffe0ff */
[----:B------:R-:W-:Y:S01]  /*0460*/  @!P0 IMAD.MOV R23, RZ, RZ, R8 ;  /* 0x000000ffff178224 */ /* 0x000fe200078e0208 */
[----:B------:R-:W-:Y:S01]  /*0470*/  ISETP.NE.OR P3, PT, R7, RZ, !P5 ;  /* 0x000000ff0700720c */ /* 0x000fe20006f65670 */
[--C-:B------:R-:W-:Y:S01]  /*0480*/  @P5 IMAD R8, R17, 0xe, R4.reuse ;  /* 0x0000000e11085824 */ /* 0x100fe200078e0204 */
[----:B------:R-:W-:Y:S01]  /*0490*/  @P5 IADD3 R25, PT, PT, R16, 0x188, RZ ;  /* 0x0000018810195810 */ /* 0x000fe20007ffe0ff */
[----:B------:R-:W-:Y:S01]  /*04a0*/  @P5 IMAD R18, R15, 0xe, R4 ;  /* 0x0000000e0f125824 */ /* 0x000fe200078e0204 */
[----:B------:R-:W1:Y:S01]  /*04b0*/  @!P1 LDC.64 R12, c[0x0][0x380] ;  /* 0x0000e000ff0c9b82 */ /* 0x000e620000000a00 */
[----:B------:R-:W-:Y:S01]  /*04c0*/  @!P6 IMAD.MOV R25, RZ, RZ, R16 ;  /* 0x000000ffff19e224 */ /* 0x000fe200078e0210 */
[----:B------:R-:W-:Y:S01]  /*04d0*/  ISETP.NE.OR P6, PT, R7, RZ, !P5 ;  /* 0x000000ff0700720c */ /* 0x000fe20006fc5670 */
[--C-:B------:R-:W-:Y:S01]  /*04e0*/  @P5 IMAD R8, R8, 0x8, R5.reuse ;  /* 0x0000000808085824 */ /* 0x100fe200078e0205 */
[----:B------:R-:W-:Y:S01]  /*04f0*/  @P5 LEA R18, R18, R5, 0x3 ;  /* 0x0000000512125211 */ /* 0x000fe200078e18ff */
[----:B------:R-:W-:Y:S01]  /*0500*/  @P5 IMAD R16, R3, 0xe, R4 ;  /* 0x0000000e03105824 */ /* 0x000fe200078e0204 */
[----:B------:R-:W-:Y:S01]  /*0510*/  @!P4 SHF.R.U32.HI R20, RZ, 0x3, R0 ;  /* 0x00000003ff14c819 */ /* 0x000fe20000011600 */
[----:B------:R-:W-:Y:S01]  /*0520*/  @P5 IMAD R8, R8, 0x7, RZ ;  /* 0x0000000708085824 */ /* 0x000fe200078e02ff */
[----:B------:R-:W-:Y:S01]  /*0530*/  ISETP.NE.OR P0, PT, R7, RZ, !P5 ;  /* 0x000000ff0700720c */ /* 0x000fe20006f05670 */
[----:B------:R-:W-:Y:S01]  /*0540*/  @P5 IMAD R18, R18, 0x7, RZ ;  /* 0x0000000712125824 */ /* 0x000fe200078e02ff */
[----:B------:R-:W-:Y:S01]  /*0550*/  @!P1 IADD3 R11, PT, PT, R2, -0x1d, RZ ;  /* 0xffffffe3020b9810 */ /* 0x000fe20007ffe0ff */
[--C-:B------:R-:W-:Y:S01]  /*0560*/  @P5 IMAD R16, R16, 0x8, R5.reuse ;  /* 0x0000000810105824 */ /* 0x100fe200078e0205 */
[----:B------:R-:W-:Y:S01]  /*0570*/  @P5 IADD3 R3, PT, PT, R8, 0x188, RZ ;  /* 0x0000018808035810 */ /* 0x000fe20007ffe0ff */
[----:B------:R-:W-:Y:S01]  /*0580*/  @!P4 IMAD R9, R9, 0x8, R20 ;  /* 0x000000080909c824 */ /* 0x000fe200078e0214 */
[----:B------:R-:W-:Y:S01]  /*0590*/  @P5 IADD3 R24, PT, PT, R18, 0x188, RZ ;  /* 0x0000018812185810 */ /* 0x000fe20007ffe0ff */
[----:B------:R-:W-:Y:S01]  /*05a0*/  @!P3 IMAD.MOV R3, RZ, RZ, R8 ;  /* 0x000000ffff03b224 */ /* 0x000fe200078e0208 */
[----:B------:R-:W-:Y:S01]  /*05b0*/  ISETP.GT.U32.AND P3, PT, R14, 0x1b, PT ;  /* 0x0000001b0e00780c */ /* 0x000fe20003f64070 */
[----:B------:R-:W-:Y:S01]  /*05c0*/  @P5 IMAD R16, R16, 0x7, RZ ;  /* 0x0000000710105824 */ /* 0x000fe200078e02ff */
[----:B------:R-:W-:Y:S01]  /*05d0*/  @!P6 IADD3 R24, PT, PT, R18, RZ, RZ ;  /* 0x000000ff1218e210 */ /* 0x000fe20007ffe0ff */
[----:B------:R-:W-:Y:S01]  /*05e0*/  @!P4 IMAD R20, R9, 0xe, R4 ;  /* 0x0000000e0914c824 */ /* 0x000fe200078e0204 */
[----:B------:R-:W-:Y:S01]  /*05f0*/  ISETP.NE.OR P6, PT, R7, RZ, P4 ;  /* 0x000000ff0700720c */ /* 0x000fe200027c5670 */
[----:B------:R-:W-:Y:S01]  /*0600*/  IMAD.MOV.U32 R2, RZ, RZ, RZ ;  /* 0x000000ffff027224 */ /* 0x000fe200078e00ff */
[----:B------:R-:W-:Y:S01]  /*0610*/  @P5 IADD3 R9, PT, PT, R16, 0x188, RZ ;  /* 0x0000018810095810 */ /* 0x000fe20007ffe0ff */
[----:B------:R-:W-:Y:S01]  /*0620*/  @!P4 IMAD R20, R20, 0x8, R5 ;  /* 0x000000081414c824 */ /* 0x000fe200078e0205 */
[----:B------:R-:W2:Y:S01]  /*0630*/  @P5 LDC.64 R18, c[0x0][0x380] ;  /* 0x0000e000ff125b82 */ /* 0x000ea20000000a00 */
[----:B------:R-:W-:Y:S01]  /*0640*/  @!P0 IMAD.MOV R9, RZ, RZ, R16 ;  /* 0x000000ffff098224 */ /* 0x000fe200078e0210 */
[----:B------:R-:W-:Y:S01]  /*0650*/  ISETP.GT.U32.AND P0, PT, R14, 0x1b, PT ;  /* 0x0000001b0e00780c */ /* 0x000fe20003f04070 */
[----:B------:R-:W-:-:S02]  /*0660*/  @!P4 IMAD R20, R20, 0x7, RZ ;  /* 0x000000071414c824 */ /* 0x000fc400078e02ff */
[----:B-1----:R-:W-:Y:S01]  /*0670*/  @!P1 IMAD.WIDE R12, R11, 0x4, R12 ;  /* 0x000000040b0c9825 */ /* 0x002fe200078e020c */
[----:B------:R-:W-:Y:S02]  /*0680*/  ISETP.EQ.OR P0, PT, R5, RZ, P0 ;  /* 0x000000ff0500720c */ /* 0x000fe40000702670 */
[----:B------:R-:W-:Y:S01]  /*0690*/  @!P3 SHF.R.U32.HI R14, RZ, 0x3, R0 ;  /* 0x00000003ff0eb819 */ /* 0x000fe20000011600 */
[----:B------:R-:W-:Y:S01]  /*06a0*/  @P5 VIADD R15, R10, 0xffffffe4 ;  /* 0xffffffe40a0f5836 */ /* 0x000fe20000000000 */
[----:B------:R-:W-:Y:S01]  /*06b0*/  @!P3 SHF.R.U32.HI R11, RZ, 0x3, R6 ;  /* 0x00000003ff0bb819 */ /* 0x000fe20000011606 */
[C---:B------:R-:W-:Y:S01]  /*06c0*/  @!P4 VIADD R8, R20.reuse, 0x188 ;  /* 0x000001881408c836 */ /* 0x040fe20000000000 */
[----:B------:R-:W-:Y:S01]  /*06d0*/  @!P6 IADD3 R8, PT, PT, R20, RZ, RZ ;  /* 0x000000ff1408e210 */ /* 0x000fe20007ffe0ff */
[----:B------:R1:W3:Y:S01]  /*06e0*/  @!P1 LDG.E.CONSTANT R2, desc[UR8][R12.64] ;  /* 0x000000080c029981 */ /* 0x0002e2000c1e9900 */
[C---:B------:R-:W-:Y:S01]  /*06f0*/  ISETP.NE.OR P1, PT, R7.reuse, RZ, P3 ;  /* 0x000000ff0700720c */ /* 0x040fe20001f25670 */
[----:B------:R-:W4:Y:S01]  /*0700*/  @P5 LDC.64 R16, c[0x0][0x380] ;  /* 0x0000e000ff105b82 */ /* 0x000f220000000a00 */
[----:B------:R-:W-:Y:S01]  /*0710*/  ISETP.NE.OR P6, PT, R7, RZ, P0 ;  /* 0x000000ff0700720c */ /* 0x000fe200007c5670 */
[----:B0-----:R-:W-:Y:S01]  /*0720*/  @P5 IMAD.WIDE R26, R15, 0x4, R26 ;  /* 0x000000040f1a5825 */ /* 0x001fe200078e021a */
[----:B------:R-:W-:-:S02]  /*0730*/  @!P3 LEA R7, R11, R14, 0x3 ;  /* 0x0000000e0b07b211 */ /* 0x000fc400078e18ff */
[----:B------:R-:W-:Y:S02]  /*0740*/  @!P3 LEA R10, R11, R14, 0x3 ;  /* 0x0000000e0b0ab211 */ /* 0x000fe400078e18ff */
[--C-:B------:R-:W-:Y:S01]  /*0750*/  @!P3 SHF.R.U32.HI R30, RZ, 0x3, R6.reuse ;  /* 0x00000003ff1eb819 */ /* 0x100fe20000011606 */
[----:B------:R-:W0:Y:S01]  /*0760*/  @P5 LDC.64 R14, c[0x0][0x380] ;  /* 0x0000e000ff0e5b82 */ /* 0x000e220000000a00 */
[----:B-1----:R-:W-:Y:S02]  /*0770*/  @!P3 SHF.R.U32.HI R12, RZ, 0x3, R6 ;  /* 0x00000003ff0cb819 */ /* 0x002fe40000011606 */
[--C-:B------:R-:W-:Y:S02]  /*0780*/  @!P3 SHF.R.U32.HI R13, RZ, 0x3, R0.reuse ;  /* 0x00000003ff0db819 */ /* 0x100fe40000011600 */
[----:B------:R-:W-:Y:S02]  /*0790*/  @!P3 SHF.R.U32.HI R31, RZ, 0x3, R0 ;  /* 0x00000003ff1fb819 */ /* 0x000fe40000011600 */
[----:B------:R-:W-:Y:S01]  /*07a0*/  @!P3 SHF.R.U32.HI R28, RZ, 0x3, R6 ;  /* 0x00000003ff1cb819 */ /* 0x000fe20000011606 */
[----:B------:R-:W1:Y:S01]  /*07b0*/  @P5 LDC.64 R20, c[0x0][0x380] ;  /* 0x0000e000ff145b82 */ /* 0x000e620000000a00 */
[----:B------:R-:W-:-:S02]  /*07c0*/  @!P3 SHF.R.U32.HI R29, RZ, 0x3, R0 ;  /* 0x00000003ff1db819 */ /* 0x000fc40000011600 */
[----:B------:R-:W-:Y:S01]  /*07d0*/  @!P3 LEA R12, R12, R13, 0x3 ;  /* 0x0000000d0c0cb211 */ /* 0x000fe200078e18ff */
[----:B------:R-:W-:Y:S02]  /*07e0*/  @!P3 IMAD R13, R30, 0x8, R31 ;  /* 0x000000081e0db824 */ /* 0x000fe400078e021f */
[----:B------:R-:W-:Y:S02]  /*07f0*/  HFMA2 R30, -RZ, RZ, 0, 0 ;  /* 0x00000000ff1e7431 */ /* 0x000fe400000001ff */
[----:B------:R-:W-:Y:S01]  /*0800*/  @!P3 IMAD R11, R28, 0x8, R29 ;  /* 0x000000081c0bb824 */ /* 0x000fe200078e021d */
[----:B------:R-:W-:Y:S01]  /*0810*/  @!P0 SHF.R.U32.HI R29, RZ, 0x3, R6 ;  /* 0x00000003ff1d8819 */ /* 0x000fe20000011606 */
[----:B------:R-:W-:Y:S01]  /*0820*/  @P5 IMAD.MOV.U32 R31, RZ, RZ, R25 ;  /* 0x000000ffff1f5224 */ /* 0x000fe200078e0019 */
[----:B------:R-:W-:Y:S01]  /*0830*/  @!P0 SHF.R.U32.HI R28, RZ, 0x3, R0 ;  /* 0x00000003ff1c8819 */ /* 0x000fe20000011600 */
[----:B------:R-:W-:Y:S01]  /*0840*/  @P5 VIADD R25, R22, 0xffffffe6 ;  /* 0xffffffe616195836 */ /* 0x000fe20000000000 */
[----:B------:R-:W-:-:S02]  /*0850*/  @P5 IADD3 R23, PT, PT, R23, -0x1b, RZ ;  /* 0xffffffe517175810 */ /* 0x000fc40007ffe0ff */
[----:B------:R-:W-:Y:S02]  /*0860*/  CS2R R32, SRZ ;  /* 0x0000000000207805 */ /* 0x000fe4000001ff00 */
[----:B------:R-:W-:Y:S01]  /*0870*/  @P5 IADD3 R31, PT, PT, R31, -0x19, RZ ;  /* 0xffffffe71f1f5810 */ /* 0x000fe20007ffe0ff */
[----:B------:R-:W-:Y:S01]  /*0880*/  @!P0 IMAD R29, R29, 0x8, R28 ;  /* 0x000000081d1d8824 */ /* 0x000fe200078e021c */
[----:B------:R-:W-:Y:S01]  /*0890*/  @P5 MOV R28, R24 ;  /* 0x00000018001c5202 */ /* 0x000fe20000000f00 */
[----:B------:R5:W3:Y:S01]  /*08a0*/  @P5 LDG.E.CONSTANT R30, desc[UR8][R26.64] ;  /* 0x000000081a1e5981 */ /* 0x000ae2000c1e9900 */
[----:B----4-:R-:W-:Y:S02]  /*08b0*/  @P5 IMAD.WIDE R16, R23, 0x4, R16 ;  /* 0x0000000417105825 */ /* 0x010fe400078e0210 */
[----:B------:R-:W4:Y:S02]  /*08c0*/  @P5 LDC.64 R22, c[0x0][0x380] ;  /* 0x0000e000ff165b82 */ /* 0x000f240000000a00 */
[----:B------:R-:W-:Y:S01]  /*08d0*/  @!P0 IMAD R34, R29, 0xe, R4 ;  /* 0x0000000e1d228824 */ /* 0x000fe200078e0204 */
[----:B------:R0:W3:Y:S01]  /*08e0*/  @P5 LDG.E.CONSTANT R33, desc[UR8][R16.64] ;  /* 0x0000000810215981 */ /* 0x0000e2000c1e9900 */
[----:B--2---:R-:W-:Y:S01]  /*08f0*/  @P5 IMAD.WIDE R18, R25, 0x4, R18 ;  /* 0x0000000419125825 */ /* 0x004fe200078e0212 */
[----:B-----5:R-:W-:-:S03]  /*0900*/  @P5 IADD3 R27, PT, PT, R28, -0x18, RZ ;  /* 0xffffffe81c1b5810 */ /* 0x020fc60007ffe0ff */
[----:B------:R-:W-:Y:S01]  /*0910*/  @!P0 IMAD R28, R34, 0x8, R5 ;  /* 0x00000008221c8824 */ /* 0x000fe200078e0205 */
[----:B------:R-:W2:Y:S01]  /*0920*/  @P5 LDC.64 R24, c[0x0][0x380] ;  /* 0x0000e000ff185b82 */ /* 0x000ea20000000a00 */
[----:B-1----:R-:W-:Y:S01]  /*0930*/  @P5 IMAD.WIDE R20, R31, 0x4, R20 ;  /* 0x000000041f145825 */ /* 0x002fe200078e0214 */
[----:B------:R1:W5:Y:S03]  /*0940*/  @P5 LDG.E.CONSTANT R32, desc[UR8][R18.64] ;  /* 0x0000000812205981 */ /* 0x000366000c1e9900 */
[----:B0-----:R-:W-:-:S03]  /*0950*/  @P5 IMAD.WIDE R14, R27, 0x4, R14 ;  /* 0x000000041b0e5825 */ /* 0x001fc600078e020e */
[----:B------:R-:W0:Y:S01]  /*0960*/  @!P4 LDC.64 R26, c[0x0][0x380] ;  /* 0x0000e000ff1acb82 */ /* 0x000e220000000a00 */
[----:B------:R-:W-:Y:S02]  /*0970*/  @!P0 IMAD R35, R28, 0x7, RZ ;  /* 0x000000071c238824 */ /* 0x000fe400078e02ff */
[----:B------:R-:W-:-:S05]  /*0980*/  IMAD.MOV.U32 R31, RZ, RZ, RZ ;  /* 0x000000ffff1f7224 */ /* 0x000fca00078e00ff */
[----:B------:R-:W0:Y:S01]  /*0990*/  @!P0 LDC.64 R28, c[0x0][0x380] ;  /* 0x0000e000ff1c8b82 */ /* 0x000e220000000a00 */
[C---:B------:R-:W-:Y:S01]  /*09a0*/  @!P0 IADD3 R17, PT, PT, R35.reuse, 0x188, RZ ;  /* 0x0000018823118810 */ /* 0x040fe20007ffe0ff */
[----:B------:R-:W-:Y:S01]  /*09b0*/  HFMA2 R34, -RZ, RZ, 0, 0 ;  /* 0x00000000ff227431 */ /* 0x000fe200000001ff */
[----:B------:R-:W-:Y:S01]  /*09c0*/  @!P6 IADD3 R17, PT, PT, R35, RZ, RZ ;  /* 0x000000ff2311e210 */ /* 0x000fe20007ffe0ff */
[----:B------:R-:W-:Y:S01]  /*09d0*/  @P5 IMAD.MOV.U32 R16, RZ, RZ, R9 ;  /* 0x000000ffff105224 */ /* 0x000fe200078e0009 */
[----:B------:R4:W5:Y:S01]  /*09e0*/  @P5 LDG.E.CONSTANT R31, desc[UR8][R20.64] ;  /* 0x00000008141f5981 */ /* 0x000962000c1e9900 */
[----:B------:R-:W-:-:S03]  /*09f0*/  @P5 VIADD R9, R3, 0xffffffe9 ;  /* 0xffffffe903095836 */ /* 0x000fc60000000000 */
[----:B-1----:R-:W-:Y:S01]  /*0a00*/  @P5 IADD3 R19, PT, PT, R16, -0x16, RZ ;  /* 0xffffffea10135810 */ /* 0x002fe20007ffe0ff */
[----:B----4-:R-:W-:Y:S01]  /*0a10*/  @P5 IMAD.WIDE R22, R9, 0x4, R22 ;  /* 0x0000000409165825 */ /* 0x010fe200078e0216 */
[----:B------:R1:W4:Y:S03]  /*0a20*/  @P5 LDG.E.CONSTANT R34, desc[UR8][R14.64] ;  /* 0x000000080e225981 */ /* 0x000326000c1e9900 */
[----:B------:R-:W-:Y:S01]  /*0a30*/  @!P0 IMAD.MOV.U32 R20, RZ, RZ, R17 ;  /* 0x000000ffff148224 */ /* 0x000fe200078e0011 */
[----:B------:R-:W-:Y:S01]  /*0a40*/  @!P4 IADD3 R17, PT, PT, R8, -0x15, RZ ;  /* 0xffffffeb0811c810 */ /* 0x000fe20007ffe0ff */
[----:B------:R-:W-:Y:S01]  /*0a50*/  IMAD.MOV.U32 R16, RZ, RZ, RZ ;  /* 0x000000ffff107224 */ /* 0x000fe200078e00ff */
[----:B------:R-:W-:Y:S01]  /*0a60*/  MOV R9, RZ ;  /* 0x000000ff00097202 */ /* 0x000fe20000000f00 */
[----:B--2---:R-:W-:-:S04]  /*0a70*/  @P5 IMAD.WIDE R24, R19, 0x4, R24 ;  /* 0x0000000413185825 */ /* 0x004fc800078e0218 */
[----:B0-----:R-:W-:-:S04]  /*0a80*/  @!P4 IMAD.WIDE R26, R17, 0x4, R26 ;  /* 0x00000004111ac825 */ /* 0x001fc800078e021a */
[----:B------:R-:W-:Y:S01]  /*0a90*/  HFMA2 R17, -RZ, RZ, 0, 0 ;  /* 0x00000000ff117431 */ /* 0x000fe200000001ff */
[----:B------:R0:W2:Y:S01]  /*0aa0*/  @P5 LDG.E.CONSTANT R16, desc[UR8][R22.64] ;  /* 0x0000000816105981 */ /* 0x0000a2000c1e9900 */
[----:B------:R-:W-:Y:S02]  /*0ab0*/  @!P3 IMAD R18, R4, 0x38, RZ ;  /* 0x000000380412b824 */ /* 0x000fe400078e02ff */
[----:B------:R-:W-:Y:S01]  /*0ac0*/  @!P3 IMAD R19, R5, 0x7, RZ ;  /* 0x000000070513b824 */ /* 0x000fe200078e02ff */
[----:B------:R0:W2:Y:S01]  /*0ad0*/  @P5 LDG.E.CONSTANT R9, desc[UR8][R24.64] ;  /* 0x0000000818095981 */ /* 0x0000a2000c1e9900 */
[----:B------:R-:W-:Y:S02]  /*0ae0*/  @!P3 IMAD R10, R10, 0x310, RZ ;  /* 0x000003100a0ab824 */ /* 0x000fe400078e02ff */
[----:B-1----:R-:W-:Y:S01]  /*0af0*/  @!P0 VIADD R15, R20, 0xffffffff ;  /* 0xffffffff140f8836 */ /* 0x002fe20000000000 */
[----:B------:R1:W2:Y:S01]  /*0b00*/  @!P4 LDG.E.CONSTANT R17, desc[UR8][R26.64] ;  /* 0x000000081a11c981 */ /* 0x0002a2000c1e9900 */
[----:B------:R-:W-:-:S02]  /*0b10*/  @!P3 IMAD R14, R7, 0xe, R4 ;  /* 0x0000000e070eb824 */ /* 0x000fc400078e0204 */
[----:B------:R-:W-:Y:S01]  /*0b20*/  IMAD.MOV.U32 R8, RZ, RZ, RZ ;  /* 0x000000ffff087224 */ /* 0x000fe200078e00ff */
[----:B------:R-:W-:Y:S01]  /*0b30*/  @!P3 IADD3 R18, P6, P5, R19, R10, R18 ;  /* 0x0000000a1312b210 */ /* 0x000fe20007dde012 */
[----:B------:R-:W-:Y:S01]  /*0b40*/  @!P0 IMAD.WIDE.U32 R28, R15, 0x4, R28 ;  /* 0x000000040f1c8825 */ /* 0x000fe200078e001c */
[----:B------:R-:W-:-:S03]  /*0b50*/  @!P3 LEA R14, R14, R5, 0x3 ;  /* 0x000000050e0eb211 */ /* 0x000fc600078e18ff */
[----:B------:R-:W-:Y:S01]  /*0b60*/  @!P3 IMAD R15, R4, 0x38, RZ ;  /* 0x00000038040fb824 */ /* 0x000fe200078e02ff */
[----:B------:R1:W2:Y:S01]  /*0b70*/  @!P0 LDG.E.CONSTANT R8, desc[UR8][R28.64] ;  /* 0x000000081c088981 */ /* 0x0002a2000c1e9900 */
[----:B------:R-:W-:Y:S02]  /*0b80*/  @!P3 IMAD R20, R5, 0x7, RZ ;  /* 0x000000070514b824 */ /* 0x000fe400078e02ff */
[----:B------:R-:W-:Y:S02]  /*0b90*/  @!P3 IMAD R7, R11, 0x310, RZ ;  /* 0x000003100b07b824 */ /* 0x000fe400078e02ff */
[----:B------:R-:W1:Y:S03]  /*0ba0*/  @!P3 LDC.64 R10, c[0x0][0x380] ;  /* 0x0000e000ff0abb82 */ /* 0x000e660000000a00 */
[----:B------:R-:W-:Y:S01]  /*0bb0*/  @!P3 IADD3 R7, P4, P0, R20, R7, R15 ;  /* 0x000000071407b210 */ /* 0x000fe2000789e00f */
[----:B------:R-:W-:-:S04]  /*0bc0*/  @!P3 IMAD R20, R14, 0x7, RZ ;  /* 0x000000070e14b824 */ /* 0x000fc800078e02ff */
[----:B------:R-:W1:Y:S01]  /*0bd0*/  @!P3 LDC.64 R14, c[0x0][0x380] ;  /* 0x0000e000ff0ebb82 */ /* 0x000e620000000a00 */
[----:B------:R-:W-:Y:S01]  /*0be0*/  @!P3 SEL R19, RZ, 0x188, !P2 ;  /* 0x00000188ff13b807 */ /* 0x000fe20005000000 */
[----:B------:R-:W-:Y:S02]  /*0bf0*/  @!P3 IMAD R21, R4, 0x38, RZ ;  /* 0x000000380415b824 */ /* 0x000fe400078e02ff */
[C---:B0-----:R-:W-:Y:S02]  /*0c00*/  @!P3 IMAD R22, R5.reuse, 0x7, RZ ;  /* 0x000000070516b824 */ /* 0x041fe400078e02ff */
[----:B------:R-:W-:Y:S02]  /*0c10*/  @!P3 IMAD R12, R12, 0x310, RZ ;  /* 0x000003100c0cb824 */ /* 0x000fe400078e02ff */
[----:B------:R-:W-:Y:S02]  /*0c20*/  @!P3 IMAD R24, R4, 0x38, RZ ;  /* 0x000000380418b824 */ /* 0x000fe400078e02ff */
[----:B------:R-:W-:-:S02]  /*0c30*/  @!P3 IMAD R25, R5, 0x7, RZ ;  /* 0x000000070519b824 */ /* 0x000fc400078e02ff */
[----:B-1----:R-:W-:Y:S02]  /*0c40*/  @!P3 IMAD R26, R13, 0x310, RZ ;  /* 0x000003100d1ab824 */ /* 0x002fe400078e02ff */
[C---:B------:R-:W-:Y:S01]  /*0c50*/  @!P3 VIADD R23, R20.reuse, 0x188 ;  /* 0x000001881417b836 */ /* 0x040fe20000000000 */
[----:B------:R-:W-:Y:S02]  /*0c60*/  @!P1 IADD3 R23, PT, PT, R20, RZ, RZ ;  /* 0x000000ff14179210 */ /* 0x000fe40007ffe0ff */
[----:B------:R-:W-:Y:S02]  /*0c70*/  @!P3 IADD3.X R13, PT, PT, RZ, RZ, RZ, P6, P5 ;  /* 0x000000ffff0db210 */ /* 0x000fe400037ea4ff */
[----:B------:R-:W-:Y:S02]  /*0c80*/  @!P3 IADD3 R18, P1, PT, R18, R19, RZ ;  /* 0x000000131212b210 */ /* 0x000fe40007f3e0ff */
[----:B------:R-:W-:Y:S02]  /*0c90*/  @!P3 IADD3 R12, P6, P5, R22, R12, R21 ;  /* 0x0000000c160cb210 */ /* 0x000fe40007dde015 */
[----:B------:R-:W-:-:S02]  /*0ca0*/  @!P3 IADD3.X R20, PT, PT, RZ, RZ, RZ, P4, P0 ;  /* 0x000000ffff14b210 */ /* 0x000fc400027e04ff */
[----:B------:R-:W-:Y:S02]  /*0cb0*/  @!P3 IADD3 R22, P4, P0, R25, R26, R24 ;  /* 0x0000001a1916b210 */ /* 0x000fe4000789e018 */
[----:B------:R-:W-:Y:S01]  /*0cc0*/  @!P3 SEL R26, RZ, 0x188, !P2 ;  /* 0x00000188ff1ab807 */ /* 0x000fe20005000000 */
[----:B------:R-:W-:Y:S01]  /*0cd0*/  @!P3 IMAD.X R13, RZ, RZ, R13, P1 ;  /* 0x000000ffff0db224 */ /* 0x000fe200008e060d */
[----:B------:R-:W-:Y:S02]  /*0ce0*/  @!P3 LEA R10, P1, R18, R10, 0x2 ;  /* 0x0000000a120ab211 */ /* 0x000fe400078210ff */
[----:B------:R-:W-:Y:S02]  /*0cf0*/  @!P3 IADD3.X R24, PT, PT, RZ, RZ, RZ, P6, P5 ;  /* 0x000000ffff18b210 */ /* 0x000fe400037ea4ff */
[----:B------:R-:W-:Y:S02]  /*0d00*/  @!P3 IADD3 R21, P6, PT, R7, R26, RZ ;  /* 0x0000001a0715b210 */ /* 0x000fe40007fde0ff */
[----:B------:R-:W-:-:S02]  /*0d10*/  @!P3 SHF.R.U32.HI R36, RZ, 0x3, R6 ;  /* 0x00000003ff24b819 */ /* 0x000fc40000011606 */
[----:B------:R-:W-:Y:S02]  /*0d20*/  @!P3 SHF.R.U32.HI R37, RZ, 0x3, R0 ;  /* 0x00000003ff25b819 */ /* 0x000fe40000011600 */
[----:B------:R-:W-:Y:S02]  /*0d30*/  @!P3 LEA.HI.X R11, R18, R11, R13, 0x2, P1 ;  /* 0x0000000b120bb211 */ /* 0x000fe400008f140d */
[----:B------:R-:W-:Y:S02]  /*0d40*/  @!P3 IADD3 R7, P5, PT, R12, R19, RZ ;  /* 0x000000130c07b210 */ /* 0x000fe40007fbe0ff */
[----:B------:R-:W-:Y:S01]  /*0d50*/  ISETP.EQ.OR P1, PT, R5, 0x3, P3 ;  /* 0x000000030500780c */ /* 0x000fe20001f22670 */
[----:B------:R-:W0:Y:S01]  /*0d60*/  @!P3 LDC.64 R12, c[0x0][0x380] ;  /* 0x0000e000ff0cbb82 */ /* 0x000e220000000a00 */
[----:B------:R-:W-:Y:S01]  /*0d70*/  @!P3 IADD3.X R20, PT, PT, RZ, R20, RZ, P6, !PT ;  /* 0x00000014ff14b210 */ /* 0x000fe200037fe4ff */
[----:B------:R-:W-:Y:S01]  /*0d80*/  @!P3 IMAD R3, R36, 0x8, R37 ;  /* 0x000000082403b824 */ /* 0x000fe200078e0225 */
[----:B------:R-:W-:Y:S01]  /*0d90*/  @!P3 LEA R14, P6, R21, R14, 0x2 ;  /* 0x0000000e150eb211 */ /* 0x000fe200078c10ff */
[----:B------:R-:W-:-:S04]  /*0da0*/  @!P3 IMAD R25, R4, 0x38, RZ ;  /* 0x000000380419b824 */ /* 0x000fc800078e02ff */
[----:B------:R-:W1:Y:S01]  /*0db0*/  @!P3 LDC.64 R18, c[0x0][0x380] ;  /* 0x0000e000ff12bb82 */ /* 0x000e620000000a00 */
[----:B------:R-:W-:Y:S01]  /*0dc0*/  @!P3 LEA.HI.X R15, R21, R15, R20, 0x2, P6 ;  /* 0x0000000f150fb211 */ /* 0x000fe200030f1414 */
[----:B------:R-:W-:Y:S02]  /*0dd0*/  @!P3 IMAD R26, R5, 0x7, RZ ;  /* 0x00000007051ab824 */ /* 0x000fe400078e02ff */
[----:B------:R-:W-:-:S04]  /*0de0*/  @!P3 IMAD R3, R3, 0x310, RZ ;  /* 0x000003100303b824 */ /* 0x000fc800078e02ff */
[----:B------:R-:W1:Y:S01]  /*0df0*/  @!P3 LDC.64 R20, c[0x0][0x380] ;  /* 0x0000e000ff14bb82 */ /* 0x000e620000000a00 */
[----:B------:R-:W-:Y:S01]  /*0e00*/  @!P3 IMAD.X R24, RZ, RZ, R24, P5 ;  /* 0x000000ffff18b224 */ /* 0x000fe200028e0618 */
[----:B------:R-:W-:Y:S02]  /*0e10*/  @!P3 IADD3 R3, P6, P5, R26, R3, R25 ;  /* 0x000000031a03b210 */ /* 0x000fe40007dde019 */
[--C-:B------:R-:W-:Y:S02]  /*0e20*/  @!P3 SHF.R.U32.HI R25, RZ, 0x3, R6.reuse ;  /* 0x00000003ff19b819 */ /* 0x100fe40000011606 */
[----:B------:R-:W-:Y:S02]  /*0e30*/  @!P1 SHF.R.U32.HI R6, RZ, 0x3, R6 ;  /* 0x00000003ff069819 */ /* 0x000fe40000011606 */
[----:B------:R-:W-:Y:S02]  /*0e40*/  @!P1 SHF.R.U32.HI R27, RZ, 0x3, R0 ;  /* 0x00000003ff1b9819 */ /* 0x000fe40000011600 */
[----:B------:R-:W-:-:S03]  /*0e50*/  @!P3 SEL R29, RZ, 0x188, !P2 ;  /* 0x00000188ff1db807 */ /* 0x000fc60005000000 */
[----:B------:R-:W-:Y:S01]  /*0e60*/  @!P1 IMAD R6, R6, 0x8, R27 ;  /* 0x0000000806069824 */ /* 0x000fe200078e021b */
[----:B------:R-:W-:Y:S02]  /*0e70*/  @!P3 MOV R27, R23 ;  /* 0x00000017001bb202 */ /* 0x000fe40000000f00 */
[----:B------:R-:W-:Y:S02]  /*0e80*/  @!P3 IADD3.X R23, PT, PT, RZ, RZ, RZ, P4, P0 ;  /* 0x000000ffff17b210 */ /* 0x000fe400027e04ff */
[----:B------:R-:W-:Y:S01]  /*0e90*/  @!P3 IADD3 R22, P4, PT, R22, R29, RZ ;  /* 0x0000001d1616b210 */ /* 0x000fe20007f9e0ff */
[C---:B------:R-:W-:Y:S01]  /*0ea0*/  @!P3 IMAD R29, R5.reuse, 0x7, RZ ;  /* 0x00000007051db824 */ /* 0x040fe200078e02ff */
[----:B------:R-:W-:Y:S01]  /*0eb0*/  @!P3 SHF.R.U32.HI R26, RZ, 0x3, R0 ;  /* 0x00000003ff1ab819 */ /* 0x000fe20000011600 */
[----:B------:R-:W-:Y:S02]  /*0ec0*/  @!P1 IMAD R28, R4, 0x38, RZ ;  /* 0x00000038041c9824 */ /* 0x000fe400078e02ff */
[----:B------:R-:W-:-:S02]  /*0ed0*/  @!P1 IMAD R5, R5, 0x7, RZ ;  /* 0x0000000705059824 */ /* 0x000fc400078e02ff */
[----:B------:R-:W-:Y:S01]  /*0ee0*/  @!P1 IMAD R6, R6, 0x310, RZ ;  /* 0x0000031006069824 */ /* 0x000fe200078e02ff */
[----:B0-----:R-:W-:Y:S01]  /*0ef0*/  @!P3 LEA R12, P0, R7, R12, 0x2 ;  /* 0x0000000c070cb211 */ /* 0x001fe200078010ff */
[----:B-1----:R-:W-:Y:S01]  /*0f00*/  @!P3 IMAD.WIDE.U32 R18, R27, 0x4, R18 ;  /* 0x000000041b12b825 */ /* 0x002fe200078e0012 */
[----:B------:R-:W-:Y:S02]  /*0f10*/  @!P3 LEA R25, R25, R26, 0x3 ;  /* 0x0000001a1919b211 */ /* 0x000fe400078e18ff */
[----:B------:R-:W-:Y:S01]  /*0f20*/  @!P3 IADD3.X R27, PT, PT, RZ, RZ, RZ, P6, P5 ;  /* 0x000000ffff1bb210 */ /* 0x000fe200037ea4ff */
[----:B------:R-:W-:Y:S01]  /*0f30*/  @!P3 IMAD R26, R4, 0x38, RZ ;  /* 0x00000038041ab824 */ /* 0x000fe200078e02ff */
[----:B------:R-:W-:Y:S01]  /*0f40*/  @!P1 IADD3 R28, P6, P5, R5, R6, R28 ;  /* 0x00000006051c9210 */ /* 0x000fe20007dde01c */
[----:B------:R-:W-:Y:S01]  /*0f50*/  @!P3 IMAD.X R23, RZ, RZ, R23, P4 ;  /* 0x000000ffff17b224 */ /* 0x000fe200020e0617 */
[----:B------:R-:W-:Y:S01]  /*0f60*/  @!P3 LEA.HI.X R13, R7, R13, R24, 0x2, P0 ;  /* 0x0000000d070db211 */ /* 0x000fe200000f1418 */
[----:B------:R-:W0:Y:S01]  /*0f70*/  @!P3 LDC.64 R4, c[0x0][0x380] ;  /* 0x0000e000ff04bb82 */ /* 0x000e220000000a00 */
[----:B------:R-:W-:Y:S01]  /*0f80*/  @!P3 LEA R20, P0, R22, R20, 0x2 ;  /* 0x000000141614b211 */ /* 0x000fe200078010ff */
[----:B------:R-:W-:-:S03]  /*0f90*/  HFMA2 R24, -RZ, RZ, 0, 0 ;  /* 0x00000000ff187431 */ /* 0x000fc600000001ff */
[----:B------:R-:W-:-:S03]  /*0fa0*/  @!P3 LEA.HI.X R21, R22, R21, R23, 0x2, P0 ;  /* 0x000000151615b211 */ /* 0x000fc600000f1417 */
[----:B------:R-:W1:Y:S01]  /*0fb0*/  @!P3 LDC.64 R6, c[0x0][0x380] ;  /* 0x0000e000ff06bb82 */ /* 0x000e620000000a00 */
[----:B------:R-:W-:Y:S01]  /*0fc0*/  @!P3 IMAD R25, R25, 0x310, RZ ;  /* 0x000003101919b824 */ /* 0x000fe200078e02ff */
[----:B------:R-:W-:Y:S01]  /*0fd0*/  @!P3 SEL R36, RZ, 0x188, !P2 ;  /* 0x00000188ff24b807 */ /* 0x000fe20005000000 */
[----:B------:R0:W2:Y:S05]  /*0fe0*/  @!P3 LDG.E.CONSTANT R24, desc[UR8][R18.64] ;  /* 0x000000081218b981 */ /* 0x0000aa000c1e9900 */
[----:B------:R-:W1:Y:S01]  /*0ff0*/  @!P1 LDC.64 R22, c[0x0][0x380] ;  /* 0x0000e000ff169b82 */ /* 0x000e620000000a00 */
[----:B------:R-:W-:Y:S01]  /*1000*/  @!P3 IADD3 R29, P4, P0, R29, R25, R26 ;  /* 0x000000191d1db210 */ /* 0x000fe2000789e01a */
[----:B------:R-:W-:Y:S01]  /*1010*/  IMAD.MOV.U32 R26, RZ, RZ, RZ ;  /* 0x000000ffff1a7224 */ /* 0x000fe200078e00ff */
[----:B------:R-:W-:-:S02]  /*1020*/  @!P3 SEL R38, RZ, 0x188, !P2 ;  /* 0x00000188ff26b807 */ /* 0x000fc40005000000 */
[----:B------:R-:W-:Y:S02]  /*1030*/  @!P1 SEL R37, RZ, 0x188, !P2 ;  /* 0x00000188ff259807 */ /* 0x000fe40005000000 */
[----:B0-----:R-:W-:Y:S01]  /*1040*/  @!P3 IADD3 R18, P2, PT, R3, R36, RZ ;  /* 0x000000240312b210 */ /* 0x001fe20007f5e0ff */
[----:B------:R0:W2:Y:S01]  /*1050*/  @!P3 LDG.E.CONSTANT R26, desc[UR8][R10.64+0x4] ;  /* 0x000004080a1ab981 */ /* 0x0000a2000c1e9900 */
[----:B------:R-:W-:Y:S02]  /*1060*/  @!P3 IADD3.X R35, PT, PT, RZ, RZ, RZ, P4, P0 ;  /* 0x000000ffff23b210 */ /* 0x000fe400027e04ff */
[----:B------:R-:W-:Y:S01]  /*1070*/  @!P1 IADD3 R28, P0, PT, R28, R37, RZ ;  /* 0x000000251c1c9210 */ /* 0x000fe20007f1e0ff */
[----:B------:R-:W-:Y:S01]  /*1080*/  @!P3 IMAD.X R27, RZ, RZ, R27, P2 ;  /* 0x000000ffff1bb224 */ /* 0x000fe200010e061b */
[----:B------:R-:W-:Y:S01]  /*1090*/  @!P3 LEA R4, P2, R18, R4, 0x2 ;  /* 0x000000041204b211 */ /* 0x000fe200078410ff */
[----:B------:R-:W-:Y:S01]  /*10a0*/  IMAD.MOV.U32 R3, RZ, RZ, RZ ;  /* 0x000000ffff037224 */ /* 0x000fe200078e00ff */
[----:B------:R-:W-:-:S02]  /*10b0*/  @!P3 IADD3 R29, P4, PT, R29, R38, RZ ;  /* 0x000000261d1db210 */ /* 0x000fc40007f9e0ff */
[----:B0-----:R-:W-:Y:S02]  /*10c0*/  @!P1 IADD3.X R11, PT, PT, RZ, RZ, RZ, P6, P5 ;  /* 0x000000ffff0b9210 */ /* 0x001fe400037ea4ff */
[----:B------:R-:W-:Y:S01]  /*10d0*/  MOV R25, RZ ;  /* 0x000000ff00197202 */ /* 0x000fe20000000f00 */
[----:B------:R-:W-:Y:S01]  /*10e0*/  HFMA2 R19, -RZ, RZ, 0, 0 ;  /* 0x00000000ff137431 */ /* 0x000fe200000001ff */
[----:B------:R-:W-:Y:S01]  /*10f0*/  @!P3 LEA.HI.X R5, R18, R5, R27, 0x2, P2 ;  /* 0x000000051205b211 */ /* 0x000fe200010f141b */
[----:B------:R-:W-:Y:S01]  /*1100*/  @!P1 IMAD.X R11, RZ, RZ, R11, P0 ;  /* 0x000000ffff0b9224 */ /* 0x000fe200000e060b */
[----:B------:R-:W-:Y:S01]  /*1110*/  @!P3 IADD3.X R10, PT, PT, RZ, R35, RZ, P4, !PT ;  /* 0x00000023ff0ab210 */ /* 0x000fe200027fe4ff */
[----:B------:R-:W-:Y:S01]  /*1120*/  HFMA2 R18, -RZ, RZ, 0, 0 ;  /* 0x00000000ff127431 */ /* 0x000fe200000001ff */
[----:B-1----:R-:W-:Y:S01]  /*1130*/  @!P3 LEA R6, P4, R29, R6, 0x2 ;  /* 0x000000061d06b211 */ /* 0x002fe200078810ff */
[----:B------:R0:W2:Y:S01]  /*1140*/  @!P3 LDG.E.CONSTANT R25, desc[UR8][R14.64+0x8] ;  /* 0x000008080e19b981 */ /* 0x0000a2000c1e9900 */
[----:B------:R-:W-:-:S03]  /*1150*/  @!P1 LEA R22, P0, R28, R22, 0x2 ;  /* 0x000000161c169211 */ /* 0x000fc600078010ff */
[----:B------:R1:W2:Y:S01]  /*1160*/  @!P3 LDG.E.CONSTANT R3, desc[UR8][R12.64+0xc] ;  /* 0x00000c080c03b981 */ /* 0x0002a2000c1e9900 */
[----:B------:R-:W-:Y:S02]  /*1170*/  @!P3 LEA.HI.X R7, R29, R7, R10, 0x2, P4 ;  /* 0x000000071d07b211 */ /* 0x000fe400020f140a */
[----:B------:R-:W-:Y:S01]  /*1180*/  @!P1 LEA.HI.X R23, R28, R23, R11, 0x2, P0 ;  /* 0x000000171c179211 */ /* 0x000fe200000f140b */
[----:B------:R-:W2:Y:S01]  /*1190*/  @!P3 LDG.E.CONSTANT R19, desc[UR8][R20.64+0x10] ;  /* 0x000010081413b981 */ /* 0x000ea2000c1e9900 */
[----:B0-----:R-:W-:-:S03]  /*11a0*/  IMAD.MOV.U32 R14, RZ, RZ, RZ ;  /* 0x000000ffff0e7224 */ /* 0x001fc600078e00ff */
[----:B------:R-:W2:Y:S01]  /*11b0*/  @!P1 LDG.E.CONSTANT R18, desc[UR8][R22.64+0x1c] ;  /* 0x00001c0816129981 */ /* 0x000ea2000c1e9900 */
[----:B-1----:R-:W-:-:S03]  /*11c0*/  MOV R12, RZ ;  /* 0x000000ff000c7202 */ /* 0x002fc60000000f00 */
[----:B------:R-:W2:Y:S04]  /*11d0*/  @!P3 LDG.E.CONSTANT R14, desc[UR8][R6.64+0x18] ;  /* 0x00001808060eb981 */ /* 0x000ea8000c1e9900 */
[----:B------:R-:W2:Y:S01]  /*11e0*/  @!P3 LDG.E.CONSTANT R12, desc[UR8][R4.64+0x14] ;  /* 0x00001408040cb981 */ /* 0x000ea2000c1e9900 */
[----:B------:R-:W0:Y:S01]  /*11f0*/  S2R R11, SR_CgaCtaId ;  /* 0x00000000000b7919 */ /* 0x000e220000008800 */
[----:B------:R-:W-:-:S04]  /*1200*/  MOV R10, 0x400 ;  /* 0x00000400000a7802 */ /* 0x000fc80000000f00 */
[----:B0-----:R-:W-:-:S05]  /*1210*/  LEA R11, R11, R10, 0x18 ;  /* 0x0000000a0b0b7211 */ /* 0x001fca00078ec0ff */
[----:B------:R-:W-:-:S05]  /*1220*/  IMAD R11, R0, 0x48, R11 ;  /* 0x00000048000b7824 */ /* 0x000fca00078e020b */
[----:B---3--:R0:W-:Y:S04]  /*1230*/  STS [R11], R2 ;  /* 0x000000020b007388 */ /* 0x0081e80000000800 */
[----:B------:R0:W-:Y:S04]  /*1240*/  STS [R11+0x4], R30 ;  /* 0x0000041e0b007388 */ /* 0x0001e80000000800 */
[----:B------:R0:W-:Y:S04]  /*1250*/  STS [R11+0x8], R33 ;  /* 0x000008210b007388 */ /* 0x0001e80000000800 */
[----:B-----5:R0:W-:Y:S04]  /*1260*/  STS [R11+0xc], R32 ;  /* 0x00000c200b007388 */ /* 0x0201e80000000800 */
[----:B------:R0:W-:Y:S04]  /*1270*/  STS [R11+0x10], R31 ;  /* 0x0000101f0b007388 */ /* 0x0001e80000000800 */
[----:B----4-:R0:W-:Y:S04]  /*1280*/  STS [R11+0x14], R34 ;  /* 0x000014220b007388 */ /* 0x0101e80000000800 */
[----:B--2---:R0:W-:Y:S04]  /*1290*/  STS [R11+0x18], R16 ;  /* 0x000018100b007388 */ /* 0x0041e80000000800 */
[----:B------:R0:W-:Y:S04]  /*12a0*/  STS [R11+0x1c], R9 ;  /* 0x00001c090b007388 */ /* 0x0001e80000000800 */
        /* <DEDUP_REMOVED lines=9> */
[----:B------:R0:W-:Y:S01]  /*1340*/  STS [R11+0x3c], R12 ;  /* 0x00003c0c0b007388 */ /* 0x0001e20000000800 */
[----:B------:R-:W-:Y:S05]  /*1350*/  BRA `(.L_x_3) ;  /* 0x00000000000c7947 */ /* 0x000fea0003800000 */
.L_x_2:
[----:B------:R-:W-:-:S13]  /*1360*/  ISETP.GT.U32.AND P0, PT, R0, 0x47, PT ;  /* 0x000000470000780c */ /* 0x000fda0003f04070 */
[----:B------:R-:W-:Y:S05]  /*1370*/  @P0 BREAK.RELIABLE B1 ;  /* 0x0000000000010942 */ /* 0x000fea0003800100 */
[----:B------:R-:W-:Y:S05]  /*1380*/  @P0 BRA `(.L_x_4) ;  /* 0x0000000000340947 */ /* 0x000fea0003800000 */
.L_x_3:
[----:B------:R-:W-:Y:S05]  /*1390*/  BSYNC.RELIABLE B1 ;  /* 0x0000000000017941 */ /* 0x000fea0003800100 */
.L_x_1:
[----:B------:R-:W1:Y:S01]  /*13a0*/  S2R R4, SR_CTAID.X ;  /* 0x0000000000047919 */ /* 0x000e620000002500 */
[----:B0-----:R-:W0:Y:S01]  /*13b0*/  LDC.64 R2, c[0x0][0x388] ;  /* 0x0000e200ff027b82 */ /* 0x001e220000000a00 */
[----:B-1----:R-:W-:-:S05]  /*13c0*/  SHF.R.U32.HI R5, RZ, 0x3, R4 ;  /* 0x00000003ff057819 */ /* 0x002fca0000011604 */
[----:B------:R-:W-:-:S04]  /*13d0*/  IMAD R5, R5, 0x48, R0 ;  /* 0x0000004805057824 */ /* 0x000fc800078e0200 */
[----:B0-----:R-:W-:-:S06]  /*13e0*/  IMAD.WIDE.U32 R2, R5, 0x4, R2 ;  /* 0x0000000405027825 */ /* 0x001fcc00078e0002 */
[----:B------:R-:W2:Y:S01]  /*13f0*/  LDG.E.CONSTANT R2, desc[UR8][R2.64] ;  /* 0x0000000802027981 */ /* 0x000ea2000c1e9900 */
[----:B------:R-:W0:Y:S01]  /*1400*/  S2UR UR5, SR_CgaCtaId ;  /* 0x00000000000579c3 */ /* 0x000e220000008800 */
[----:B------:R-:W-:Y:S02]  /*1410*/  UMOV UR4, 0x400 ;  /* 0x0000040000047882 */ /* 0x000fe40000000000 */
[----:B------:R-:W-:-:S04]  /*1420*/  UIADD3 UR4, UPT, UPT, UR4, 0x1200, URZ ;  /* 0x0000120004047890 */ /* 0x000fc8000fffe0ff */
[----:B0-----:R-:W-:-:S06]  /*1430*/  ULEA UR4, UR5, UR4, 0x18 ;  /* 0x0000000405047291 */ /* 0x001fcc000f8ec0ff */
[----:B------:R-:W-:-:S05]  /*1440*/  LEA R5, R0, UR4, 0x2 ;  /* 0x0000000400057c11 */ /* 0x000fca000f8e10ff */
[----:B--2---:R0:W-:Y:S02]  /*1450*/  STS [R5], R2 ;  /* 0x0000000205007388 */ /* 0x0041e40000000800 */
.L_x_4:
[----:B------:R-:W-:Y:S05]  /*1460*/  BSYNC.RECONVERGENT B0 ;  /* 0x0000000000007941 */ /* 0x000fea0003800200 */
.L_x_0:
[----:B------:R-:W-:Y:S05]  /*1470*/  WARPSYNC.ALL ;  /* 0x0000000000007948 */ /* 0x000fea0003800000 */
[C---:B0-----:R-:W-:Y:S01]  /*1480*/  PRMT R2, R0.reuse, 0x9910, RZ ;  /* 0x0000991000027816 */ /* 0x041fe200000000ff */
[C---:B------:R-:W-:Y:S01]  /*1490*/  VIADD R3, R0.reuse, 0xcf ;  /* 0x000000cf00037836 */ /* 0x040fe20000000000 */
[----:B------:R-:W-:Y:S01]  /*14a0*/  BAR.SYNC.DEFER_BLOCKING 0x0 ;  /* 0x0000000000007b1d */ /* 0x000fe20000010000 */
[----:B------:R-:W-:Y:S02]  /*14b0*/  ISETP.GE.U32.AND P0, PT, R0, 0x31, PT ;  /* 0x000000310000780c */ /* 0x000fe40003f06070 */
[----:B------:R-:W-:-:S02]  /*14c0*/  IMAD R2, R2, 0x93, RZ ;  /* 0x0000009302027824 */ /* 0x000fc400078e02ff */
[----:B------:R-:W-:-:S03]  /*14d0*/  SEL R3, R0, R3, !P0 ;  /* 0x0000000300037207 */ /* 0x000fc60004000000 */
[----:B------:R-:W0:Y:S01]  /*14e0*/  S2UR UR5, SR_CgaCtaId ;  /* 0x00000000000579c3 */ /* 0x000e220000008800 */
[----:B------:R-:W-:Y:S01]  /*14f0*/  ISETP.GT.U32.AND P0, PT, R0, 0x30, PT ;  /* 0x000000300000780c */ /* 0x000fe20003f04070 */
[----:B------:R-:W-:Y:S01]  /*1500*/  UMOV UR4, 0x400 ;  /* 0x0000040000047882 */ /* 0x000fe20000000000 */
[----:B------:R-:W-:Y:S01]  /*1510*/  LOP3.LUT R4, R2, 0xffff, RZ, 0xc0, !PT ;  /* 0x0000ffff02047812 */ /* 0x000fe200078ec0ff */
[----:B------:R-:W-:Y:S01]  /*1520*/  UIADD3 UR6, UPT, UPT, UR4, 0x1200, URZ ;  /* 0x0000120004067890 */ /* 0x000fe2000fffe0ff */
[----:B------:R-:W-:Y:S02]  /*1530*/  LOP3.LUT R2, R3, 0xff, RZ, 0xc0, !PT ;  /* 0x000000ff03027812 */ /* 0x000fe400078ec0ff */
[----:B------:R-:W-:-:S03]  /*1540*/  SHF.R.U32.HI R4, RZ, 0xa, R4 ;  /* 0x0000000aff047819 */ /* 0x000fc60000011604 */
[----:B------:R-:W-:Y:S01]  /*1550*/  IMAD R2, R2, 0x25, RZ ;  /* 0x0000002502027824 */ /* 0x000fe200078e02ff */
[----:B------:R-:W-:-:S04]  /*1560*/  PRMT R4, R4, 0x9910, RZ ;  /* 0x0000991004047816 */ /* 0x000fc800000000ff */
[----:B------:R-:W-:Y:S01]  /*1570*/  SHF.R.U32.HI R2, RZ, 0x8, R2 ;  /* 0x00000008ff027819 */ /* 0x000fe20000011602 */
[----:B------:R-:W-:-:S03]  /*1580*/  IMAD R4, R4, 0x7, RZ ;  /* 0x0000000704047824 */ /* 0x000fc600078e02ff */
[----:B------:R-:W-:Y:S01]  /*1590*/  IADD3 R6, PT, PT, RZ, -R2, RZ ;  /* 0x80000002ff067210 */ /* 0x000fe20007ffe0ff */
[----:B------:R-:W-:-:S03]  /*15a0*/  IMAD.MOV R4, RZ, RZ, -R4 ;  /* 0x000000ffff047224 */ /* 0x000fc600078e0a04 */
[----:B------:R-:W-:Y:S01]  /*15b0*/  PRMT R6, R6, 0x7710, RZ ;  /* 0x0000771006067816 */ /* 0x000fe200000000ff */
[----:B0-----:R-:W-:Y:S01]  /*15c0*/  ULEA UR6, UR5, UR6, 0x18 ;  /* 0x0000000605067291 */ /* 0x001fe2000f8ec0ff */
[----:B------:R-:W-:Y:S01]  /*15d0*/  PRMT R5, R4, 0x7710, RZ ;  /* 0x0000771004057816 */ /* 0x000fe200000000ff */
[----:B------:R-:W-:Y:S01]  /*15e0*/  ULEA UR4, UR5, UR4, 0x18 ;  /* 0x0000000405047291 */ /* 0x000fe2000f8ec0ff */
[----:B------:R-:W-:Y:S01]  /*15f0*/  IADD3 R3, PT, PT, R3, R6, RZ ;  /* 0x0000000603037210 */ /* 0x000fe20007ffe0ff */
[----:B------:R-:W-:Y:S01]  /*1600*/  UIADD3 UR7, UPT, UPT, UR6, 0x90, URZ ;  /* 0x0000009006077890 */ /* 0x000fe2000fffe0ff */
[----:B------:R-:W-:Y:S02]  /*1610*/  IADD3 R0, PT, PT, R5, R0, RZ ;  /* 0x0000000005007210 */ /* 0x000fe40007ffe0ff */
[----:B------:R-:W-:Y:S02]  /*1620*/  LOP3.LUT R3, R3, 0xfe, RZ, 0xc0, !PT ;  /* 0x000000fe03037812 */ /* 0x000fe400078ec0ff */
[----:B------:R-:W-:Y:S01]  /*1630*/  SEL R5, RZ, 0x240, !P0 ;  /* 0x00000240ff057807 */ /* 0x000fe20004000000 */
[----:B------:R-:W-:Y:S01]  /*1640*/  IMAD.U32 R40, RZ, RZ, UR7 ;  /* 0x00000007ff287e24 */ /* 0x000fe2000f8e00ff */
[----:B------:R-:W-:-:S02]  /*1650*/  LEA.HI R3, R3, R2, RZ, 0x1f ;  /* 0x0000000203037211 */ /* 0x000fc400078ff8ff */
[----:B------:R-:W-:Y:S02]  /*1660*/  LOP3.LUT R2, R0, 0xff, RZ, 0xc0, !PT ;  /* 0x000000ff00027812 */ /* 0x000fe400078ec0ff */
[----:B------:R-:W-:Y:S02]  /*1670*/  SHF.R.U32.HI R3, RZ, 0x2, R3 ;  /* 0x00000002ff037819 */ /* 0x000fe40000011603 */
[----:B------:R-:W-:Y:S02]  /*1680*/  LOP3.LUT R0, R5, R2, RZ, 0xfc, !PT ;  /* 0x0000000205007212 */ /* 0x000fe400078efcff */
[----:B------:R-:W-:-:S03]  /*1690*/  @!P0 IADD3 R40, PT, PT, RZ, UR6, RZ ;  /* 0x00000006ff288c10 */ /* 0x000fc6000fffe0ff */
[----:B------:R-:W-:Y:S02]  /*16a0*/  IMAD R0, R3, 0x12, R0 ;  /* 0x0000001203007824 */ /* 0x000fe400078e0200 */
[----:B------:R-:W-:Y:S03]  /*16b0*/  LDS.128 R36, [R40] ;  /* 0x0000000028247984 */ /* 0x000fe60000000c00 */
[----:B------:R-:W-:Y:S01]  /*16c0*/  LEA R0, R0, UR4, 0x2 ;  /* 0x0000000400007c11 */ /* 0x000fe2000f8e10ff */
[----:B------:R-:W-:Y:S04]  /*16d0*/  LDS.128 R24, [R40+0x20] ;  /* 0x0000200028187984 */ /* 0x000fe80000000c00 */
[----:B------:R-:W0:Y:S04]  /*16e0*/  LDS R5, [R0] ;  /* 0x0000000000057984 */ /* 0x000e280000000800 */
[----:B------:R-:W1:Y:S04]  /*16f0*/  LDS R17, [R0+0x24] ;  /* 0x0000240000117984 */ /* 0x000e680000000800 */
[----:B------:R-:W2:Y:S04]  /*1700*/  LDS R4, [R0+0x240] ;  /* 0x0002400000047984 */ /* 0x000ea80000000800 */
[----:B------:R-:W3:Y:S04]  /*1710*/  LDS R15, [R0+0x264] ;  /* 0x00026400000f7984 */ /* 0x000ee80000000800 */
[----:B------:R-:W4:Y:S04]  /*1720*/  LDS R13, [R0+0x48] ;  /* 0x00004800000d7984 */ /* 0x000f280000000800 */
[----:B------:R-:W5:Y:S04]  /*1730*/  LDS.128 R28, [R40+0x30] ;  /* 0x00003000281c7984 */ /* 0x000f680000000c00 */
[----:B------:R-:W5:Y:S04]  /*1740*/  LDS.128 R32, [R40+0x10] ;  /* 0x0000100028207984 */ /* 0x000f680000000c00 */
[----:B------:R-:W5:Y:S04]  /*1750*/  LDS R9, [R0+0x288] ;  /* 0x0002880000097984 */ /* 0x000f680000000800 */
[----:B------:R-:W5:Y:S04]  /*1760*/  LDS R11, [R0+0x6c] ;  /* 0x00006c00000b7984 */ /* 0x000f680000000800 */
[----:B------:R-:W5:Y:S04]  /*1770*/  LDS R10, [R0+0x4] ;  /* 0x00000400000a7984 */ /* 0x000f680000000800 */
[----:B------:R-:W5:Y:S01]  /*1780*/  LDS R14, [R0+0x2ac] ;  /* 0x0002ac00000e7984 */ /* 0x000f620000000800 */
[----:B0-----:R-:W-:-:S03]  /*1790*/  FFMA R16, R5, R36, RZ ;  /* 0x0000002405107223 */ /* 0x001fc600000000ff */
[----:B------:R-:W0:Y:S01]  /*17a0*/  LDS R6, [R0+0x28] ;  /* 0x0000280000067984 */ /* 0x000e220000000800 */
[----:B-1----:R-:W-:Y:S01]  /*17b0*/  FFMA R36, R36, R17, RZ ;  /* 0x0000001124247223 */ /* 0x002fe200000000ff */
[----:B------:R-:W-:Y:S02]  /*17c0*/  FFMA R17, R17, R39, R16 ;  /* 0x0000002711117223 */ /* 0x000fe40000000010 */
[----:B------:R-:W1:Y:S01]  /*17d0*/  LDS R7, [R0+0x244] ;  /* 0x0002440000077984 */ /* 0x000e620000000800 */
[----:B--2---:R-:W-:-:S03]  /*17e0*/  FFMA R4, R4, R25, RZ ;  /* 0x0000001904047223 */ /* 0x004fc600000000ff */
[----:B------:R-:W2:Y:S01]  /*17f0*/  LDS R8, [R0+0x4c] ;  /* 0x00004c0000087984 */ /* 0x000ea20000000800 */
[----:B---3--:R-:W-:-:S03]  /*1800*/  FFMA R25, R25, R15, RZ ;  /* 0x0000000f19197223 */ /* 0x008fc600000000ff */
[----:B------:R-:W3:Y:S01]  /*1810*/  LDS R12, [R0+0x70] ;  /* 0x00007000000c7984 */ /* 0x000ee20000000800 */
[----:B----4-:R-:W-:Y:S01]  /*1820*/  FFMA R39, R13, R39, R36 ;  /* 0x000000270d277223 */ /* 0x010fe20000000024 */
[----:B-----5:R-:W-:Y:S02]  /*1830*/  FFMA R4, R15, R28, R4 ;  /* 0x0000001c0f047223 */ /* 0x020fe40000000004 */
[----:B------:R-:W4:Y:S01]  /*1840*/  LDS R18, [R0+0x268] ;  /* 0x0002680000127984 */ /* 0x000f220000000800 */
[----:B------:R-:W-:-:S03]  /*1850*/  FFMA R17, R13, R34, R17 ;  /* 0x000000220d117223 */ /* 0x000fc60000000011 */
[----:B------:R-:W5:Y:S01]  /*1860*/  LDS R22, [R0+0x28c] ;  /* 0x00028c0000167984 */ /* 0x000f620000000800 */
[----:B------:R-:W-:Y:S01]  /*1870*/  FFMA R25, R28, R9, R25 ;  /* 0x000000091c197223 */ /* 0x000fe20000000019 */
[----:B------:R-:W-:Y:S02]  /*1880*/  FFMA R4, R9, R31, R4 ;  /* 0x0000001f09047223 */ /* 0x000fe40000000004 */
[----:B------:R-:W-:Y:S01]  /*1890*/  LDS R19, [R0+0x4a4] ;  /* 0x0004a40000137984 */ /* 0x000fe20000000800 */
[----:B------:R-:W-:-:S03]  /*18a0*/  FFMA R11, R34, R11, R39 ;  /* 0x0000000b220b7223 */ /* 0x000fc60000000027 */
[----:B------:R-:W-:Y:S01]  /*18b0*/  LDS R23, [R0+0x2b0] ;  /* 0x0002b00000177984 */ /* 0x000fe20000000800 */
[----:B------:R-:W-:-:S03]  /*18c0*/  FFMA R17, R10, R37, R17 ;  /* 0x000000250a117223 */ /* 0x000fc60000000011 */
[----:B------:R-:W-:Y:S01]  /*18d0*/  LDS R16, [R0+0x4c8] ;  /* 0x0004c80000107984 */ /* 0x000fe20000000800 */
[----:B------:R-:W-:-:S03]  /*18e0*/  FFMA R31, R14, R31, R25 ;  /* 0x0000001f0e1f7223 */ /* 0x000fc60000000019 */
[----:B------:R-:W-:Y:S01]  /*18f0*/  LDS R21, [R0+0x4ec] ;  /* 0x0004ec0000157984 */ /* 0x000fe20000000800 */
[C---:B0-----:R-:W-:Y:S01]  /*1900*/  FFMA R11, R6.reuse, R37, R11 ;  /* 0x00000025060b7223 */ /* 0x041fe2000000000b */
[----:B------:R-:W-:Y:S02]  /*1910*/  FFMA R25, R6, R32, R17 ;  /* 0x0000002006197223 */ /* 0x000fe40000000011 */
[----:B------:R-:W-:Y:S01]  /*1920*/  LDS R17, [R0+0x480] ;  /* 0x0004800000117984 */ /* 0x000fe20000000800 */
[----:B-1----:R-:W-:-:S03]  /*1930*/  FFMA R20, R7, R26, R4 ;  /* 0x0000001a07147223 */ /* 0x002fc60000000004 */
[----:B------:R-:W0:Y:S01]  /*1940*/  LDS.128 R4, [R40+0x40] ;  /* 0x0000400028047984 */ /* 0x000e220000000c00 */
[C---:B--2---:R-:W-:Y:S01]  /*1950*/  FFMA R13, R8.reuse, R32, R11 ;  /* 0x00000020080d7223 */ /* 0x044fe2000000000b */
[-C--:B------:R-:W-:Y:S02]  /*1960*/  FFMA R25, R8, R35.reuse, R25 ;  /* 0x0000002308197223 */ /* 0x080fe40000000019 */
[----:B------:R-:W1:Y:S01]  /*1970*/  LDS.128 R8, [R40+0x50] ;  /* 0x0000500028087984 */ /* 0x000e620000000c00 */
[----:B---3--:R-:W-:-:S03]  /*1980*/  FFMA R35, R12, R35, R13 ;  /* 0x000000230c237223 */ /* 0x008fc6000000000d */
[----:B------:R-:W2:Y:S01]  /*1990*/  LDS.128 R12, [R40+0x60] ;  /* 0x00006000280c7984 */ /* 0x000ea20000000c00 */
[C---:B----4-:R-:W-:Y:S01]  /*19a0*/  FFMA R37, R18.reuse, R26, R31 ;  /* 0x0000001a12257223 */ /* 0x050fe2000000001f */
[-C--:B------:R-:W-:Y:S02]  /*19b0*/  FFMA R31, R18, R29.reuse, R20 ;  /* 0x0000001d121f7223 */ /* 0x080fe40000000014 */
[----:B------:R-:W-:Y:S01]  /*19c0*/  LDS R32, [R0+0x72c] ;  /* 0x00072c0000207984 */ /* 0x000fe20000000800 */
[----:B-----5:R-:W-:-:S03]  /*19d0*/  FFMA R26, R22, R29, R37 ;  /* 0x0000001d161a7223 */ /* 0x020fc60000000025 */
[----:B------:R-:W-:Y:S04]  /*19e0*/  LDS R29, [R0+0x708] ;  /* 0x00070800001d7984 */ /* 0x000fe80000000800 */
[----:B------:R-:W-:Y:S01]  /*19f0*/  LDS R37, [R0+0x4f0] ;  /* 0x0004f00000257984 */ /* 0x000fe20000000800 */
[----:B0-----:R-:W-:Y:S01]  /*1a00*/  FFMA R18, R17, R6, RZ ;  /* 0x0000000611127223 */ /* 0x001fe200000000ff */
[----:B------:R-:W-:Y:S01]  /*1a10*/  FFMA R20, R6, R19, RZ ;  /* 0x0000001306147223 */ /* 0x000fe200000000ff */
[-C--:B------:R-:W-:Y:S01]  /*1a20*/  FFMA R6, R22, R4.reuse, R31 ;  /* 0x0000000416067223 */ /* 0x080fe2000000001f */
[----:B------:R-:W-:Y:S01]  /*1a30*/  FFMA R26, R23, R4, R26 ;  /* 0x00000004171a7223 */ /* 0x000fe2000000001a */
[----:B-1----:R-:W-:Y:S01]  /*1a40*/  FFMA R19, R19, R9, R18 ;  /* 0x0000000913137223 */ /* 0x002fe20000000012 */
[----:B------:R-:W-:Y:S01]  /*1a50*/  FFMA R20, R9, R16, R20 ;  /* 0x0000001009147223 */ /* 0x000fe20000000014 */
[----:B------:R-:W0:Y:S02]  /*1a60*/  LDS R4, [R0+0x6c0] ;  /* 0x0006c00000047984 */ /* 0x000e240000000800 */
[-C--:B--2---:R-:W-:Y:S01]  /*1a70*/  FFMA R28, R16, R12.reuse, R19 ;  /* 0x0000000c101c7223 */ /* 0x084fe20000000013 */
[----:B------:R-:W-:Y:S01]  /*1a80*/  FFMA R12, R21, R12, R20 ;  /* 0x0000000c150c7223 */ /* 0x000fe20000000014 */
[----:B------:R-:W1:Y:S04]  /*1a90*/  LDS R9, [R0+0x6e4] ;  /* 0x0006e40000097984 */ /* 0x000e680000000800 */
[----:B------:R-:W2:Y:S04]  /*1aa0*/  LDS.128 R16, [R40+0x70] ;  /* 0x0000700028107984 */ /* 0x000ea80000000c00 */
[----:B------:R-:W3:Y:S04]  /*1ab0*/  LDS.128 R20, [R40+0x80] ;  /* 0x0000800028147984 */ /* 0x000ee80000000c00 */
[----:B------:R-:W4:Y:S01]  /*1ac0*/  LDS R31, [R0+0x4a8] ;  /* 0x0004a800001f7984 */ /* 0x000f220000000800 */
[----:B0-----:R-:W-:Y:S01]  /*1ad0*/  FFMA R4, R4, R15, RZ ;  /* 0x0000000f04047223 */ /* 0x001fe200000000ff */
[----:B-1----:R-:W-:-:S03]  /*1ae0*/  FFMA R15, R15, R9, RZ ;  /* 0x000000090f0f7223 */ /* 0x002fc600000000ff */
[----:B--2---:R-:W-:Y:S01]  /*1af0*/  FFMA R4, R9, R18, R4 ;  /* 0x0000001209047223 */ /* 0x004fe20000000004 */
[----:B------:R-:W-:Y:S01]  /*1b00*/  FFMA R18, R18, R29, R15 ;  /* 0x0000001d12127223 */ /* 0x000fe2000000000f */
[----:B------:R-:W-:Y:S02]  /*1b10*/  LDS R9, [R0+0x4cc] ;  /* 0x0004cc0000097984 */ /* 0x000fe40000000800 */
[----:B---3--:R-:W-:Y:S01]  /*1b20*/  FFMA R29, R29, R21, R4 ;  /* 0x000000151d1d7223 */ /* 0x008fe20000000004 */
[----:B------:R-:W-:Y:S01]  /*1b30*/  FFMA R32, R21, R32, R18 ;  /* 0x0000002015207223 */ /* 0x000fe20000000012 */
[----:B------:R-:W0:Y:S01]  /*1b40*/  LDS R4, [R0+0x6c4] ;  /* 0x0006c40000047984 */ /* 0x000e220000000800 */
[----:B----4-:R-:W-:-:S03]  /*1b50*/  FFMA R12, R31, R7, R12 ;  /* 0x000000071f0c7223 */ /* 0x010fc6000000000c */
[----:B------:R-:W1:Y:S04]  /*1b60*/  LDS R21, [R0+0x484] ;  /* 0x0004840000157984 */ /* 0x000e680000000800 */
[----:B------:R-:W2:Y:S01]  /*1b70*/  LDS R15, [R0+0x6e8] ;  /* 0x0006e800000f7984 */ /* 0x000ea20000000800 */
[----:B0-----:R-:W-:Y:S01]  /*1b80*/  FFMA R18, R4, R16, R29 ;  /* 0x0000001004127223 */ /* 0x001fe2000000001d */
[----:B-1----:R-:W-:Y:S02]  /*1b90*/  FFMA R21, R21, R7, R28 ;  /* 0x0000000715157223 */ /* 0x002fe4000000001c */
[----:B------:R-:W0:Y:S02]  /*1ba0*/  LDS R28, [R0+0x8] ;  /* 0x00000800001c7984 */ /* 0x000e240000000800 */
[----:B------:R-:W-:Y:S01]  /*1bb0*/  FFMA R4, R31, R10, R21 ;  /* 0x0000000a1f047223 */ /* 0x000fe20000000015 */
[C---:B--2---:R-:W-:Y:S01]  /*1bc0*/  FFMA R16, R15.reuse, R16, R32 ;  /* 0x000000100f107223 */ /* 0x044fe20000000020 */
[----:B------:R-:W1:Y:S01]  /*1bd0*/  LDS R31, [R0+0x70c] ;  /* 0x00070c00001f7984 */ /* 0x000e620000000800 */
[----:B------:R-:W-:Y:S01]  /*1be0*/  FFMA R29, R15, R19, R18 ;  /* 0x000000130f1d7223 */ /* 0x000fe20000000012 */
[C---:B------:R-:W-:Y:S01]  /*1bf0*/  FFMA R18, R9.reuse, R10, R12 ;  /* 0x0000000a09127223 */ /* 0x040fe2000000000c */
[----:B------:R-:W-:Y:S01]  /*1c00*/  FFMA R9, R9, R13, R4 ;  /* 0x0000000d09097223 */ /* 0x000fe20000000004 */
[----:B------:R-:W2:Y:S01]  /*1c10*/  LDS R15, [R0+0x248] ;  /* 0x00024800000f7984 */ /* 0x000ea20000000800 */
[----:B------:R-:W-:Y:S01]  /*1c20*/  IADD3 R4, PT, PT, R2, 0xc40, RZ ;  /* 0x00000c4002047810 */ /* 0x000fe20007ffe0ff */
[----:B------:R-:W-:-:S02]  /*1c30*/  @!P0 IMAD.MOV R4, RZ, RZ, R2 ;  /* 0x000000ffff048224 */ /* 0x000fc400078e0202 */
[----:B------:R-:W-:Y:S01]  /*1c40*/  FFMA R13, R37, R13, R18 ;  /* 0x0000000d250d7223 */ /* 0x000fe20000000012 */
[----:B------:R-:W3:Y:S04]  /*1c50*/  LDS R10, [R0+0x2c] ;  /* 0x00002c00000a7984 */ /* 0x000ee80000000800 */
[----:B------:R-:W4:Y:S04]  /*1c60*/  LDS R7, [R0+0x26c] ;  /* 0x00026c0000077984 */ /* 0x000f280000000800 */
[----:B------:R-:W5:Y:S01]  /*1c70*/  LDS R21, [R0+0x730] ;  /* 0x0007300000157984 */ /* 0x000f620000000800 */
[----:B------:R-:W4:Y:S03]  /*1c80*/  S2R R2, SR_CTAID.X ;  /* 0x0000000000027919 */ /* 0x000f260000002500 */
[----:B------:R-:W-:Y:S04]  /*1c90*/  LDS R18, [R0+0x2b4] ;  /* 0x0002b40000127984 */ /* 0x000fe80000000800 */
[----:B------:R-:W-:Y:S01]  /*1ca0*/  LDS R37, [R0+0x4f4] ;  /* 0x0004f40000257984 */ /* 0x000fe20000000800 */
[----:B0-----:R-:W-:-:S03]  /*1cb0*/  FFMA R28, R28, R38, R25 ;  /* 0x000000261c1c7223 */ /* 0x001fc60000000019 */
[----:B------:R-:W-:Y:S01]  /*1cc0*/  LDS R25, [R0+0x74] ;  /* 0x0000740000197984 */ /* 0x000fe20000000800 */
[C---:B-1----:R-:W-:Y:S01]  /*1cd0*/  FFMA R16, R31.reuse, R19, R16 ;  /* 0x000000131f107223 */ /* 0x042fe20000000010 */
[----:B------:R-:W-:Y:S02]  /*1ce0*/  FFMA R12, R31, R22, R29 ;  /* 0x000000161f0c7223 */ /* 0x000fe4000000001d */
[----:B------:R-:W-:Y:S01]  /*1cf0*/  LDS R31, [R0+0x4d0] ;  /* 0x0004d000001f7984 */ /* 0x000fe20000000800 */
[----:B--2---:R-:W-:-:S03]  /*1d00*/  FFMA R6, R15, R27, R6 ;  /* 0x0000001b0f067223 */ /* 0x004fc60000000006 */
[----:B------:R-:W0:Y:S01]  /*1d10*/  LDS R15, [R0+0x6c8] ;  /* 0x0006c800000f7984 */ /* 0x000e220000000800 */
[C---:B---3--:R-:W-:Y:S01]  /*1d20*/  FFMA R38, R10.reuse, R38, R35 ;  /* 0x000000260a267223 */ /* 0x048fe20000000023 */
[----:B------:R-:W-:Y:S02]  /*1d30*/  FFMA R19, R10, R33, R28 ;  /* 0x000000210a137223 */ /* 0x000fe4000000001c */
[----:B------:R-:W1:Y:S01]  /*1d40*/  LDS R10, [R0+0x290] ;  /* 0x00029000000a7984 */ /* 0x000e620000000800 */
[C---:B----4-:R-:W-:Y:S01]  /*1d50*/  FFMA R27, R7.reuse, R27, R26 ;  /* 0x0000001b071b7223 */ /* 0x050fe2000000001a */
[----:B------:R-:W-:Y:S01]  /*1d60*/  FFMA R28, R7, R30, R6 ;  /* 0x0000001e071c7223 */ /* 0x000fe20000000006 */
[----:B------:R-:W-:Y:S01]  /*1d70*/  SHF.R.U32.HI R7, RZ, 0x3, R2 ;  /* 0x00000003ff077819 */ /* 0x000fe20000011602 */
[----:B------:R-:W2:Y:S01]  /*1d80*/  LDS R26, [R0+0x488] ;  /* 0x00048800001a7984 */ /* 0x000ea20000000800 */
[----:B-----5:R-:W-:Y:S01]  /*1d90*/  FFMA R22, R21, R22, R16 ;  /* 0x0000001615167223 */ /* 0x020fe20000000010 */
[----:B------:R-:W-:-:S02]  /*1da0*/  LOP3.LUT R6, R2, 0x3, RZ, 0xc0, !PT ;  /* 0x0000000302067812 */ /* 0x000fc400078ec0ff */
[----:B------:R-:W3:Y:S01]  /*1db0*/  LDS R16, [R0+0x4ac] ;  /* 0x0004ac0000107984 */ /* 0x000ee20000000800 */
[----:B------:R-:W-:Y:S01]  /*1dc0*/  IMAD R7, R7, 0x1880, R4 ;  /* 0x0000188007077824 */ /* 0x000fe200078e0204 */
[----:B------:R-:W-:Y:S02]  /*1dd0*/  SHF.L.U32 R4, R2, 0x1d, RZ ;  /* 0x0000001d02047819 */ /* 0x000fe400000006ff */
[----:B------:R-:W4:Y:S01]  /*1de0*/  LDS R35, [R0+0x6ec] ;  /* 0x0006ec0000237984 */ /* 0x000f220000000800 */
[----:B------:R-:W-:Y:S01]  /*1df0*/  IMAD R7, R6, 0x7, R7 ;  /* 0x0000000706077824 */ /* 0x000fe200078e0207 */
[----:B------:R-:W-:Y:S02]  /*1e00*/  SHF.R.S32.HI R4, RZ, 0x1f, R4 ;  /* 0x0000001fff047819 */ /* 0x000fe40000011404 */
[----:B------:R-:W5:Y:S02]  /*1e10*/  LDS R21, [R0+0x50] ;  /* 0x0000500000157984 */ /* 0x000f640000000800 */
[----:B------:R-:W-:-:S02]  /*1e20*/  LOP3.LUT R4, R4, 0x188, RZ, 0xc0, !PT ;  /* 0x0000018804047812 */ /* 0x000fc400078ec0ff */
[----:B------:R-:W5:Y:S02]  /*1e30*/  LDS R29, [R0+0x710] ;  /* 0x00071000001d7984 */ /* 0x000f640000000800 */
[----:B------:R-:W-:Y:S02]  /*1e40*/  IADD3 R4, PT, PT, R4, R7, RZ ;  /* 0x0000000704047210 */ /* 0x000fe40007ffe0ff */
[----:B------:R4:W5:Y:S01]  /*1e50*/  LDS R2, [R0+0x734] ;  /* 0x0007340000027984 */ /* 0x0009620000000800 */
[----:B------:R-:W4:Y:S02]  /*1e60*/  LDC.64 R6, c[0x0][0x390] ;  /* 0x0000e400ff067b82 */ /* 0x000f240000000a00 */
[----:B------:R-:W-:Y:S02]  /*1e70*/  IMAD R3, R3, 0x38, R4 ;  /* 0x0000003803037824 */ /* 0x000fe400078e0204 */
[----:B0-----:R-:W-:Y:S01]  /*1e80*/  FFMA R15, R15, R17, R12 ;  /* 0x000000110f0f7223 */ /* 0x001fe2000000000c */
[C---:B-1----:R-:W-:Y:S01]  /*1e90*/  FFMA R27, R10.reuse, R30, R27 ;  /* 0x0000001e0a1b7223 */ /* 0x042fe2000000001b */
[----:B------:R-:W-:Y:S01]  /*1ea0*/  FFMA R28, R10, R5, R28 ;  /* 0x000000050a1c7223 */ /* 0x000fe2000000001c */
[----:B--2---:R-:W-:-:S02]  /*1eb0*/  FFMA R26, R26, R8, R9 ;  /* 0x000000081a1a7223 */ /* 0x004fc40000000009 */
[----:B------:R-:W-:Y:S01]  /*1ec0*/  FFMA R18, R18, R5, R27 ;  /* 0x0000000512127223 */ /* 0x000fe2000000001b */
[C---:B---3--:R-:W-:Y:S01]  /*1ed0*/  FFMA R8, R16.reuse, R8, R13 ;  /* 0x0000000810087223 */ /* 0x048fe2000000000d */
[----:B------:R-:W-:Y:S01]  /*1ee0*/  FFMA R5, R16, R11, R26 ;  /* 0x0000000b10057223 */ /* 0x000fe2000000001a */
[----:B----4-:R-:W-:Y:S01]  /*1ef0*/  IMAD.WIDE.U32 R6, R3, 0x4, R6 ;  /* 0x0000000403067825 */ /* 0x010fe200078e0006 */
[----:B------:R-:W-:-:S03]  /*1f00*/  FMNMX R3, RZ, R28, !PT ;  /* 0x0000001cff037209 */ /* 0x000fc60007800000 */
[C---:B------:R-:W-:Y:S01]  /*1f10*/  FFMA R22, R35.reuse, R17, R22 ;  /* 0x0000001123167223 */ /* 0x040fe20000000016 */
[----:B------:R-:W-:Y:S01]  /*1f20*/  FFMA R0, R35, R20, R15 ;  /* 0x0000001423007223 */ /* 0x000fe2000000000f */
[C---:B------:R-:W-:Y:S01]  /*1f30*/  FFMA R8, R31.reuse, R11, R8 ;  /* 0x0000000b1f087223 */ /* 0x040fe20000000008 */
[----:B------:R-:W-:Y:S01]  /*1f40*/  FFMA R5, R31, R14, R5 ;  /* 0x0000000e1f057223 */ /* 0x000fe20000000005 */
[C---:B-----5:R-:W-:Y:S01]  /*1f50*/  FFMA R38, R21.reuse, R33, R38 ;  /* 0x0000002115267223 */ /* 0x060fe20000000026 */
[----:B------:R-:W-:Y:S01]  /*1f60*/  FFMA R19, R21, R24, R19 ;  /* 0x0000001815137223 */ /* 0x000fe20000000013 */
[----:B------:R-:W-:Y:S01]  /*1f70*/  FFMA R8, R37, R14, R8 ;  /* 0x0000000e25087223 */ /* 0x000fe20000000008 */
[----:B------:R-:W-:Y:S01]  /*1f80*/  STG.E desc[UR8][R6.64+0xc40], R3 ;  /* 0x000c400306007986 */ /* 0x000fe2000c101908 */
[----:B------:R-:W-:Y:S01]  /*1f90*/  FFMA R9, R29, R20, R22 ;  /* 0x000000141d097223 */ /* 0x000fe20000000016 */
[----:B------:R-:W-:Y:S01]  /*1fa0*/  FFMA R25, R25, R24, R38 ;  /* 0x0000001819197223 */ /* 0x000fe20000000026 */
[----:B------:R-:W-:Y:S01]  /*1fb0*/  FFMA R0, R29, R23, R0 ;  /* 0x000000171d007223 */ /* 0x000fe20000000000 */
[----:B------:R-:W-:Y:S01]  /*1fc0*/  FMNMX R19, RZ, R19, !PT ;  /* 0x00000013ff137209 */ /* 0x000fe20007800000 */
[----:B------:R-:W-:Y:S01]  /*1fd0*/  FFMA R2, R2, R23, R9 ;  /* 0x0000001702027223 */ /* 0x000fe20000000009 */
[----:B------:R-:W-:-:S02]  /*1fe0*/  FMNMX R9, RZ, R18, !PT ;  /* 0x00000012ff097209 */ /* 0x000fc40007800000 */
[----:B------:R-:W-:Y:S01]  /*1ff0*/  FMNMX R25, RZ, R25, !PT ;  /* 0x00000019ff197209 */ /* 0x000fe20007800000 */
[----:B------:R-:W-:Y:S01]  /*2000*/  STG.E desc[UR8][R6.64], R19 ;  /* 0x0000001306007986 */ /* 0x000fe2000c101908 */
[----:B------:R-:W-:Y:S02]  /*2010*/  FMNMX R5, RZ, R5, !PT ;  /* 0x00000005ff057209 */ /* 0x000fe40007800000 */
[----:B------:R-:W-:Y:S01]  /*2020*/  FMNMX R11, RZ, R8, !PT ;  /* 0x00000008ff0b7209 */ /* 0x000fe20007800000 */
[----:B------:R-:W-:Y:S01]  /*2030*/  STG.E desc[UR8][R6.64+0x70], R25 ;  /* 0x0000701906007986 */ /* 0x000fe2000c101908 */
[----:B------:R-:W-:Y:S02]  /*2040*/  FMNMX R13, RZ, R0, !PT ;  /* 0x00000000ff0d7209 */ /* 0x000fe40007800000 */
[----:B------:R-:W-:Y:S01]  /*2050*/  FMNMX R15, RZ, R2, !PT ;  /* 0x00000002ff0f7209 */ /* 0x000fe20007800000 */
[----:B------:R-:W-:Y:S04]  /*2060*/  STG.E desc[UR8][R6.64+0xcb0], R9 ;  /* 0x000cb00906007986 */ /* 0x000fe8000c101908 */
[----:B------:R-:W-:Y:S04]  /*2070*/  STG.E desc[UR8][R6.64+0x1880], R5 ;  /* 0x0018800506007986 */ /* 0x000fe8000c101908 */
[----:B------:R-:W-:Y:S04]  /*2080*/  STG.E desc[UR8][R6.64+0x18f0], R11 ;  /* 0x0018f00b06007986 */ /* 0x000fe8000c101908 */
[----:B------:R-:W-:Y:S04]  /*2090*/  STG.E desc[UR8][R6.64+0x24c0], R13 ;  /* 0x0024c00d06007986 */ /* 0x000fe8000c101908 */
[----:B------:R-:W-:Y:S01]  /*20a0*/  STG.E desc[UR8][R6.64+0x2530], R15 ;  /* 0x0025300f06007986 */ /* 0x000fe2000c101908 */
[----:B------:R-:W-:Y:S05]  /*20b0*/  EXIT ;  /* 0x000000000000794d */ /* 0x000fea0003800000 */
.L_x_5:
[----:B------:R-:W-:-:S00]  /*20c0*/  BRA `(.L_x_5) ;  /* 0xfffffffc00fc7947 */ /* 0x000fc0000383ffff */
[----:B------:R-:W-:-:S00]  /*20d0*/  NOP ;  /* 0x0000000000007918 */ /* 0x000fc00000000000 */
        /* <DEDUP_REMOVED lines=10> */
.L_x_6:


//--------------------- .nv.shared.candidate0     --------------------------
	.section	.nv.shared.candidate0,"aw",@nobits
	.sectionflags	@""
	.align	4
.nv.shared.candidate0:
	.zero		5920


//--------------------- .nv.shared.reserved.0     --------------------------
	.section	.nv.shared.reserved.0,"aw",@nobits
	.weak		__nv_reservedSMEM_offset_0_alias
	.size		__nv_reservedSMEM_offset_0_alias, 0, 64
	.other		__nv_reservedSMEM_offset_0_alias,@"STO_CUDA_RESERVED_SHARED STV_DEFAULT"
__nv_reservedSMEM_offset_0_alias:
	.zero		0
	.zero		64


//--------------------- .nv.constant0.candidate0  --------------------------
	.section	.nv.constant0.candidate0,"a",@progbits
	.sectionflags	@""
	.align	4
.nv.constant0.candidate0:
	.zero		920


//--------------------- SYMBOLS --------------------------

	.type		.nv.reservedSmem.offset0,@object
	.size		.nv.reservedSmem.offset0,0x4
	.type		.nv.reservedSmem.cap,@object
	.size		.nv.reservedSmem.cap,0x4
